// auto-generated by cutlass_sweep.sparse_gemm — config: {"arch": "sm_90", "cluster_m": 1, "cluster_n": 1, "dtype": "int8", "tile_k": 64, "tile_m": 256, "tile_n": 128}
#include "cutlass/cutlass.h"
#include "cutlass/gemm/collective/collective_builder.hpp"
#include "cutlass/gemm/device/gemm_universal_adapter.h"
#include "cutlass/gemm/kernel/gemm_universal.hpp"
#include "cutlass/epilogue/collective/collective_builder.hpp"

using Elem = int8_t;
using Acc  = int32_t;
using TileShape    = cute::Shape<cute::_256, cute::_128, cute::_64>;
using ClusterShape = cute::Shape<cute::_1, cute::_1, cute::_1>;

using CollectiveEpilogue = typename cutlass::epilogue::collective::CollectiveBuilder<
    cutlass::arch::Sm90, cutlass::arch::OpClassSparseTensorOp,
    TileShape, ClusterShape,
    cutlass::epilogue::collective::EpilogueTileAuto,
    Acc, Acc,
    Acc, cutlass::layout::ColumnMajor, 128 / cutlass::sizeof_bits<Acc>::value,
    Acc, cutlass::layout::ColumnMajor, 128 / cutlass::sizeof_bits<Acc>::value,
    cutlass::epilogue::collective::EpilogueScheduleAuto
  >::CollectiveOp;

using CollectiveMainloop = typename cutlass::gemm::collective::CollectiveBuilder<
    cutlass::arch::Sm90, cutlass::arch::OpClassSparseTensorOp,
    Elem, cutlass::layout::RowMajor, 128 / cutlass::sizeof_bits<Elem>::value,
    Elem, cutlass::layout::ColumnMajor, 128 / cutlass::sizeof_bits<Elem>::value,
    Acc,
    TileShape, ClusterShape,
    cutlass::gemm::collective::StageCountAutoCarveout<static_cast<int>(sizeof(typename CollectiveEpilogue::SharedStorage))>,
    cutlass::gemm::collective::KernelScheduleAuto
  >::CollectiveOp;

using GemmKernel = cutlass::gemm::kernel::GemmUniversal<
    cute::Shape<int,int,int,int>,
    CollectiveMainloop,
    CollectiveEpilogue
>;
using Gemm = cutlass::gemm::device::GemmUniversalAdapter<GemmKernel>;

auto* _anchor = &cutlass::device_kernel<GemmKernel>;


// ===== COMPILED SASS (sm_90a) =====

	.target	sm_90a

	.elftype	@"ET_EXEC"


//--------------------- .note.nv.tkinfo           --------------------------
	.section	.note.nv.tkinfo,"",@"SHT_NOTE"
	.sectionflags	@"SHF_NOTE_NV_TKINFO"
	.tkinfo
        /*0018*/ 	.word	0x00000002
        /*0030*/ 	.string	""
        /*0030*/ 	.string	"ptxas"
        /*0030*/ 	.string	"Cuda compilation tools, release 13.0, V13.0.88"
        /*0030*/ 	.string	"Build cuda_13.0.r13.0/compiler.36424714_0"
        /*0030*/ 	.string	"-arch sm_90a -m 64 "



//--------------------- .note.nv.cuinfo           --------------------------
	.section	.note.nv.cuinfo,"",@"SHT_NOTE"
	.sectionflags	@"SHF_NOTE_NV_CUINFO"
        /*0018*/ 	.short	0x0002
        /*001a*/ 	.short	0x005a
        /*001c*/ 	.short	0x0082
	.zero		2


//--------------------- .nv.info                  --------------------------
	.section	.nv.info,"",@"SHT_CUDA_INFO"
	.align	4


	//----- nvinfo : EIATTR_REGCOUNT
	.align		4
        /*0000*/ 	.byte	0x04, 0x2f
        /*0002*/ 	.short	(.L_12 - .L_11)
	.align		4
.L_11:
        /*0004*/ 	.word	index@(_ZN7cutlass13device_kernelINS_4gemm6kernel13GemmUniversalIN4cute5tupleIJiiiiEEENS1_10collective13CollectiveMmaINS1_40MainloopSm90TmaGmmaWarpSpecializedSparseILi12ENS5_IJNS4_1CILi1EEESB_SB_EEENS1_35KernelTmaWarpSpecializedCooperativeEEENS5_IJNSA_ILi256EEENSA_ILi128EEENSA_ILi64EEEEEEaNS5_IJNS4_6LayoutINS5_IJiNS5_IJNSA_ILi2EEEiEEEiEEENS5_IJlNS5_IJSB_SK_EEElEEEEENSJ_INS5_IJNS5_IJSH_iEEESQ_iEEENS5_IJNS5_IJSH_NSA_ILi4096EEEEEENS5_IJSB_lEEElEEEEEEEEaNS5_IJlSB_lEEENS4_8TiledMMAINS4_8MMA_AtomIJNS4_4SM904GMMA6SPARSE28GMMA_64x128x64_S32S8S8_SS_TNILNS12_9SparseSelE0EEEEEENSJ_INS5_IJSK_SB_SB_EEENS5_IJSB_NSA_ILi0EEES19_EEEEENS5_IJNS4_10UnderscoreES1C_S1C_EEEEENS4_13SM90_TMA_LOADENS4_14ComposedLayoutINS4_7SwizzleILi1ELi4ELi3EEENS4_25smem_sparse_ptr_flag_bitsILi2ELi8EEENSJ_INS5_IJNS5_IJSB_NSA_ILi8EEEEEENS5_IJSK_NSA_ILi32EEEEEEEEENS5_IJNS5_IJS19_SH_EEESN_EEEEEEEvNS4_8identityES1F_NS1G_INS1H_ILi2ELi4ELi3EEENS4_18smem_ptr_flag_bitsILi8EEENSJ_INS5_IJS1L_SH_EEENS5_IJSH_SB_EEEEEEEvS1U_EENS_8epilogue10collective6detail29Sm90TmaWarpSpecializedAdapterINS24_15DefaultEpilogueIiNS5_IJSB_llEEES28_NS23_6thread17LinearCombinationIiLi1EiiLNS29_9ScaleType4KindE0ELNS_15FloatRoundStyleE2EiEENS1_15EpilogueDefaultEEEEEvvEEEEvNT_6ParamsE)
        /*0008*/ 	.word	0x000000a8


	//----- nvinfo : EIATTR_FRAME_SIZE
	.align		4
.L_12:
        /*000c*/ 	.byte	0x04, 0x11
        /*000e*/ 	.short	(.L_14 - .L_13)
	.align		4
.L_13:
        /*0010*/ 	.word	index@(_ZN7cutlass13device_kernelINS_4gemm6kernel13GemmUniversalIN4cute5tupleIJiiiiEEENS1_10collective13CollectiveMmaINS1_40MainloopSm90TmaGmmaWarpSpecializedSparseILi12ENS5_IJNS4_1CILi1EEESB_SB_EEENS1_35KernelTmaWarpSpecializedCooperativeEEENS5_IJNSA_ILi256EEENSA_ILi128EEENSA_ILi64EEEEEEaNS5_IJNS4_6LayoutINS5_IJiNS5_IJNSA_ILi2EEEiEEEiEEENS5_IJlNS5_IJSB_SK_EEElEEEEENSJ_INS5_IJNS5_IJSH_iEEESQ_iEEENS5_IJNS5_IJSH_NSA_ILi4096EEEEEENS5_IJSB_lEEElEEEEEEEEaNS5_IJlSB_lEEENS4_8TiledMMAINS4_8MMA_AtomIJNS4_4SM904GMMA6SPARSE28GMMA_64x128x64_S32S8S8_SS_TNILNS12_9SparseSelE0EEEEEENSJ_INS5_IJSK_SB_SB_EEENS5_IJSB_NSA_ILi0EEES19_EEEEENS5_IJNS4_10UnderscoreES1C_S1C_EEEEENS4_13SM90_TMA_LOADENS4_14ComposedLayoutINS4_7SwizzleILi1ELi4ELi3EEENS4_25smem_sparse_ptr_flag_bitsILi2ELi8EEENSJ_INS5_IJNS5_IJSB_NSA_ILi8EEEEEENS5_IJSK_NSA_ILi32EEEEEEEEENS5_IJNS5_IJS19_SH_EEESN_EEEEEEEvNS4_8identityES1F_NS1G_INS1H_ILi2ELi4ELi3EEENS4_18smem_ptr_flag_bitsILi8EEENSJ_INS5_IJS1L_SH_EEENS5_IJSH_SB_EEEEEEEvS1U_EENS_8epilogue10collective6detail29Sm90TmaWarpSpecializedAdapterINS24_15DefaultEpilogueIiNS5_IJSB_llEEES28_NS23_6thread17LinearCombinationIiLi1EiiLNS29_9ScaleType4KindE0ELNS_15FloatRoundStyleE2EiEENS1_15EpilogueDefaultEEEEEvvEEEEvNT_6ParamsE)
        /*0014*/ 	.word	0x00000000


	//----- nvinfo : EIATTR_MIN_STACK_SIZE
	.align		4
.L_14:
        /*0018*/ 	.byte	0x04, 0x12
        /*001a*/ 	.short	(.L_16 - .L_15)
	.align		4
.L_15:
        /*001c*/ 	.word	index@(_ZN7cutlass13device_kernelINS_4gemm6kernel13GemmUniversalIN4cute5tupleIJiiiiEEENS1_10collective13CollectiveMmaINS1_40MainloopSm90TmaGmmaWarpSpecializedSparseILi12ENS5_IJNS4_1CILi1EEESB_SB_EEENS1_35KernelTmaWarpSpecializedCooperativeEEENS5_IJNSA_ILi256EEENSA_ILi128EEENSA_ILi64EEEEEEaNS5_IJNS4_6LayoutINS5_IJiNS5_IJNSA_ILi2EEEiEEEiEEENS5_IJlNS5_IJSB_SK_EEElEEEEENSJ_INS5_IJNS5_IJSH_iEEESQ_iEEENS5_IJNS5_IJSH_NSA_ILi4096EEEEEENS5_IJSB_lEEElEEEEEEEEaNS5_IJlSB_lEEENS4_8TiledMMAINS4_8MMA_AtomIJNS4_4SM904GMMA6SPARSE28GMMA_64x128x64_S32S8S8_SS_TNILNS12_9SparseSelE0EEEEEENSJ_INS5_IJSK_SB_SB_EEENS5_IJSB_NSA_ILi0EEES19_EEEEENS5_IJNS4_10UnderscoreES1C_S1C_EEEEENS4_13SM90_TMA_LOADENS4_14ComposedLayoutINS4_7SwizzleILi1ELi4ELi3EEENS4_25smem_sparse_ptr_flag_bitsILi2ELi8EEENSJ_INS5_IJNS5_IJSB_NSA_ILi8EEEEEENS5_IJSK_NSA_ILi32EEEEEEEEENS5_IJNS5_IJS19_SH_EEESN_EEEEEEEvNS4_8identityES1F_NS1G_INS1H_ILi2ELi4ELi3EEENS4_18smem_ptr_flag_bitsILi8EEENSJ_INS5_IJS1L_SH_EEENS5_IJSH_SB_EEEEEEEvS1U_EENS_8epilogue10collective6detail29Sm90TmaWarpSpecializedAdapterINS24_15DefaultEpilogueIiNS5_IJSB_llEEES28_NS23_6thread17LinearCombinationIiLi1EiiLNS29_9ScaleType4KindE0ELNS_15FloatRoundStyleE2EiEENS1_15EpilogueDefaultEEEEEvvEEEEvNT_6ParamsE)
        /*0020*/ 	.word	0x00000000
.L_16:


//--------------------- .nv.compat                --------------------------
	.section	.nv.compat,"",@"SHT_CUDA_COMPAT_INFO"
	.align	4
        /*0000*/ 	.byte	0x02, 0x09, 0x01, 0x00, 0x02, 0x02, 0x04, 0x00, 0x02, 0x05, 0x05, 0x00, 0x03, 0x07, 0x01, 0x01
        /*0010*/ 	.byte	0x02, 0x03, 0x01, 0x00, 0x02, 0x06, 0x01, 0x00, 0x04, 0x0b, 0x08, 0x00, 0x00, 0x00, 0x00, 0x00
        /*0020*/ 	.byte	0x00, 0x00, 0x00, 0x00


//--------------------- .nv.info._ZN7cutlass13device_kernelINS_4gemm6kernel13GemmUniversalIN4cute5tupleIJiiiiEEENS1_10collective13CollectiveMmaINS1_40MainloopSm90TmaGmmaWarpSpecializedSparseILi12ENS5_IJNS4_1CILi1EEESB_SB_EEENS1_35KernelTmaWarpSpecializedCooperativeEEENS5_IJNSA_ILi256EEENSA_ILi128EEENSA_ILi64EEEEEEaNS5_IJNS4_6LayoutINS5_IJiNS5_IJNSA_ILi2EEEiEEEiEEENS5_IJlNS5_IJSB_SK_EEElEEEEENSJ_INS5_IJNS5_IJSH_iEEESQ_iEEENS5_IJNS5_IJSH_NSA_ILi4096EEEEEENS5_IJSB_lEEElEEEEEEEEaNS5_IJlSB_lEEENS4_8TiledMMAINS4_8MMA_AtomIJNS4_4SM904GMMA6SPARSE28GMMA_64x128x64_S32S8S8_SS_TNILNS12_9SparseSelE0EEEEEENSJ_INS5_IJSK_SB_SB_EEENS5_IJSB_NSA_ILi0EEES19_EEEEENS5_IJNS4_10UnderscoreES1C_S1C_EEEEENS4_13SM90_TMA_LOADENS4_14ComposedLayoutINS4_7SwizzleILi1ELi4ELi3EEENS4_25smem_sparse_ptr_flag_bitsILi2ELi8EEENSJ_INS5_IJNS5_IJSB_NSA_ILi8EEEEEENS5_IJSK_NSA_ILi32EEEEEEEEENS5_IJNS5_IJS19_SH_EEESN_EEEEEEEvNS4_8identityES1F_NS1G_INS1H_ILi2ELi4ELi3EEENS4_18smem_ptr_flag_bitsILi8EEENSJ_INS5_IJS1L_SH_EEENS5_IJSH_SB_EEEEEEEvS1U_EENS_8epilogue10collective6detail29Sm90TmaWarpSpecializedAdapterINS24_15DefaultEpilogueIiNS5_IJSB_llEEES28_NS23_6thread17LinearCombinationIiLi1EiiLNS29_9ScaleType4KindE0ELNS_15FloatRoundStyleE2EiEENS1_15EpilogueDefaultEEEEEvvEEEEvNT_6ParamsE --------------------------
	.section	.nv.info._ZN7cutlass13device_kernelINS_4gemm6kernel13GemmUniversalIN4cute5tupleIJiiiiEEENS1_10collective13CollectiveMmaINS1_40MainloopSm90TmaGmmaWarpSpecializedSparseILi12ENS5_IJNS4_1CILi1EEESB_SB_EEENS1_35KernelTmaWarpSpecializedCooperativeEEENS5_IJNSA_ILi256EEENSA_ILi128EEENSA_ILi64EEEEEEaNS5_IJNS4_6LayoutINS5_IJiNS5_IJNSA_ILi2EEEiEEEiEEENS5_IJlNS5_IJSB_SK_EEElEEEEENSJ_INS5_IJNS5_IJSH_iEEESQ_iEEENS5_IJNS5_IJSH_NSA_ILi4096EEEEEENS5_IJSB_lEEElEEEEEEEEaNS5_IJlSB_lEEENS4_8TiledMMAINS4_8MMA_AtomIJNS4_4SM904GMMA6SPARSE28GMMA_64x128x64_S32S8S8_SS_TNILNS12_9SparseSelE0EEEEEENSJ_INS5_IJSK_SB_SB_EEENS5_IJSB_NSA_ILi0EEES19_EEEEENS5_IJNS4_10UnderscoreES1C_S1C_EEEEENS4_13SM90_TMA_LOADENS4_14ComposedLayoutINS4_7SwizzleILi1ELi4ELi3EEENS4_25smem_sparse_ptr_flag_bitsILi2ELi8EEENSJ_INS5_IJNS5_IJSB_NSA_ILi8EEEEEENS5_IJSK_NSA_ILi32EEEEEEEEENS5_IJNS5_IJS19_SH_EEESN_EEEEEEEvNS4_8identityES1F_NS1G_INS1H_ILi2ELi4ELi3EEENS4_18smem_ptr_flag_bitsILi8EEENSJ_INS5_IJS1L_SH_EEENS5_IJSH_SB_EEEEEEEvS1U_EENS_8epilogue10collective6detail29Sm90TmaWarpSpecializedAdapterINS24_15DefaultEpilogueIiNS5_IJSB_llEEES28_NS23_6thread17LinearCombinationIiLi1EiiLNS29_9ScaleType4KindE0ELNS_15FloatRoundStyleE2EiEENS1_15EpilogueDefaultEEEEEvvEEEEvNT_6ParamsE,"",@"SHT_CUDA_INFO"
	.sectionflags	@""
	.align	4


	//----- nvinfo : EIATTR_CUDA_API_VERSION
	.align		4
        /*0000*/ 	.byte	0x04, 0x37
        /*0002*/ 	.short	(.L_18 - .L_17)
.L_17:
        /*0004*/ 	.word	0x00000082


	//----- nvinfo : EIATTR_KPARAM_INFO
	.align		4
.L_18:
        /*0008*/ 	.byte	0x04, 0x17
        /*000a*/ 	.short	(.L_20 - .L_19)
.L_19:
        /*000c*/ 	.word	0x00000000
        /*0010*/ 	.short	0x0000
        /*0012*/ 	.short	0x0070
        /*0014*/ 	.byte	0x00, 0xf0, 0x01, 0x14


	//----- nvinfo : EIATTR_SPARSE_MMA_MASK
	.align		4
.L_20:
        /*0018*/ 	.byte	0x03, 0x50
        /*001a*/ 	.short	0x0004


	//----- nvinfo : EIATTR_MAXREG_COUNT
	.align		4
        /*001c*/ 	.byte	0x03, 0x1b
        /*001e*/ 	.short	0x00a8


	//----- nvinfo : EIATTR_NUM_BARRIERS
	.align		4
        /*0020*/ 	.byte	0x02, 0x4c
        /*0022*/ 	.byte	0x01
	.zero		1


	//----- nvinfo : EIATTR_MERCURY_ISA_VERSION
	.align		4
        /*0024*/ 	.byte	0x03, 0x5f
        /*0026*/ 	.short	0x0101


	//----- nvinfo : EIATTR_INT_WARP_WIDE_INSTR_OFFSETS
	.align		4
        /*0028*/ 	.byte	0x04, 0x31
        /*002a*/ 	.short	(.L_22 - .L_21)


	//   ....[0]....
.L_21:
        /*002c*/ 	.word	0x00000510


	//   ....[1]....
        /*0030*/ 	.word	0x00000520


	//   ....[2]....
        /*0034*/ 	.word	0x00000610


	//----- nvinfo : EIATTR_COOP_GROUP_MASK_REGIDS
	.align		4
.L_22:
        /*0038*/ 	.byte	0x04, 0x29
        /*003a*/ 	.short	(.L_24 - .L_23)


	//   ....[0]....
.L_23:
        /*003c*/ 	.word	0xffffffff


	//   ....[1]....
        /*0040*/ 	.word	0xffffffff


	//   ....[2]....
        /*0044*/ 	.word	0xffffffff


	//   ....[3]....
        /*0048*/ 	.word	0xffffffff


	//   ....[4]....
        /*004c*/ 	.word	0xffffffff


	//----- nvinfo : EIATTR_COOP_GROUP_INSTR_OFFSETS
	.align		4
.L_24:
        /*0050*/ 	.byte	0x04, 0x28
        /*0052*/ 	.short	(.L_26 - .L_25)


	//   ....[0]....
.L_25:
        /*0054*/ 	.word	0x00000060


	//   ....[1]....
        /*0058*/ 	.word	0x00000070


	//   ....[2]....
        /*005c*/ 	.word	0x00000160


	//   ....[3]....
        /*0060*/ 	.word	0x00000420


	//   ....[4]....
        /*0064*/ 	.word	0x00001120


	//----- nvinfo : EIATTR_REG_RECONFIG
	.align		4
.L_26:
        /*0068*/ 	.byte	0x01, 0x54
	.zero		2


	//----- nvinfo : EIATTR_MBARRIER_INSTR_OFFSETS
	.align		4
        /*006c*/ 	.byte	0x04, 0x39
        /*006e*/ 	.short	(.L_28 - .L_27)


	//   ....[0]....
.L_27:
        /*0070*/ 	.word	0x00000280
        /*0074*/ 	.word	0x000000ff
        /*0078*/ 	.word	0x00000000
        /*007c*/ 	.short	0x0100
        /*007e*/ 	.byte	0x08
	.zero		1


	//   ....[1]....
        /*0080*/ 	.word	0x00000290
        /*0084*/ 	.word	0x000000ff
        /*0088*/ 	.word	0x00000060
        /*008c*/ 	.short	0x0100
        /*008e*/ 	.byte	0x08
	.zero		1


	//   ....[2]....
        /*0090*/ 	.word	0x000002a0
        /*0094*/ 	.word	0x000000ff
        /*0098*/ 	.word	0x00000008
        /*009c*/ 	.short	0x0100
        /*009e*/ 	.byte	0x08
	.zero		1


	//   ....[3]....
        /*00a0*/ 	.word	0x000002b0
        /*00a4*/ 	.word	0x000000ff
        /*00a8*/ 	.word	0x00000068
        /*00ac*/ 	.short	0x0100
        /*00ae*/ 	.byte	0x08
	.zero		1


	//   ....[4]....
        /*00b0*/ 	.word	0x000002c0
        /*00b4*/ 	.word	0x000000ff
        /*00b8*/ 	.word	0x00000010
        /*00bc*/ 	.short	0x0100
        /*00be*/ 	.byte	0x08
	.zero		1


	//   ....[5]....
        /*00c0*/ 	.word	0x000002d0
        /*00c4*/ 	.word	0x000000ff
        /*00c8*/ 	.word	0x00000070
        /*00cc*/ 	.short	0x0100
        /*00ce*/ 	.byte	0x08
	.zero		1


	//   ....[6]....
        /*00d0*/ 	.word	0x000002e0
        /*00d4*/ 	.word	0x000000ff
        /*00d8*/ 	.word	0x00000018
        /*00dc*/ 	.short	0x0100
        /*00de*/ 	.byte	0x08
	.zero		1


	//   ....[7]....
        /*00e0*/ 	.word	0x000002f0
        /*00e4*/ 	.word	0x000000ff
        /*00e8*/ 	.word	0x00000078
        /*00ec*/ 	.short	0x0100
        /*00ee*/ 	.byte	0x08
	.zero		1


	//   ....[8]....
        /*00f0*/ 	.word	0x00000300
        /*00f4*/ 	.word	0x000000ff
        /*00f8*/ 	.word	0x00000020
        /*00fc*/ 	.short	0x0100
        /*00fe*/ 	.byte	0x08
	.zero		1


	//   ....[9]....
        /*0100*/ 	.word	0x00000310
        /*0104*/ 	.word	0x000000ff
        /*0108*/ 	.word	0x00000080
        /*010c*/ 	.short	0x0100
        /*010e*/ 	.byte	0x08
	.zero		1


	//   ....[10]....
        /*0110*/ 	.word	0x00000320
        /*0114*/ 	.word	0x000000ff
        /*0118*/ 	.word	0x00000028
        /*011c*/ 	.short	0x0100
        /*011e*/ 	.byte	0x08
	.zero		1


	//   ....[11]....
        /*0120*/ 	.word	0x00000330
        /*0124*/ 	.word	0x000000ff
        /*0128*/ 	.word	0x00000088
        /*012c*/ 	.short	0x0100
        /*012e*/ 	.byte	0x08
	.zero		1


	//   ....[12]....
        /*0130*/ 	.word	0x00000340
        /*0134*/ 	.word	0x000000ff
        /*0138*/ 	.word	0x00000030
        /*013c*/ 	.short	0x0100
        /*013e*/ 	.byte	0x08
	.zero		1


	//   ....[13]....
        /*0140*/ 	.word	0x00000350
        /*0144*/ 	.word	0x000000ff
        /*0148*/ 	.word	0x00000090
        /*014c*/ 	.short	0x0100
        /*014e*/ 	.byte	0x08
	.zero		1


	//   ....[14]....
        /*0150*/ 	.word	0x00000360
        /*0154*/ 	.word	0x000000ff
        /*0158*/ 	.word	0x00000038
        /*015c*/ 	.short	0x0100
        /*015e*/ 	.byte	0x08
	.zero		1


	//   ....[15]....
        /*0160*/ 	.word	0x00000370
        /*0164*/ 	.word	0x000000ff
        /*0168*/ 	.word	0x00000098
        /*016c*/ 	.short	0x0100
        /*016e*/ 	.byte	0x08
	.zero		1


	//   ....[16]....
        /*0170*/ 	.word	0x00000380
        /*0174*/ 	.word	0x000000ff
        /*0178*/ 	.word	0x00000040
        /*017c*/ 	.short	0x0100
        /*017e*/ 	.byte	0x08
	.zero		1


	//   ....[17]....
        /*0180*/ 	.word	0x00000390
        /*0184*/ 	.word	0x000000ff
        /*0188*/ 	.word	0x000000a0
        /*018c*/ 	.short	0x0100
        /*018e*/ 	.byte	0x08
	.zero		1


	//   ....[18]....
        /*0190*/ 	.word	0x000003a0
        /*0194*/ 	.word	0x000000ff
        /*0198*/ 	.word	0x00000048
        /*019c*/ 	.short	0x0100
        /*019e*/ 	.byte	0x08
	.zero		1


	//   ....[19]....
        /*01a0*/ 	.word	0x000003b0
        /*01a4*/ 	.word	0x000000ff
        /*01a8*/ 	.word	0x000000a8
        /*01ac*/ 	.short	0x0100
        /*01ae*/ 	.byte	0x08
	.zero		1


	//   ....[20]....
        /*01b0*/ 	.word	0x000003c0
        /*01b4*/ 	.word	0x000000ff
        /*01b8*/ 	.word	0x00000050
        /*01bc*/ 	.short	0x0100
        /*01be*/ 	.byte	0x08
	.zero		1


	//   ....[21]....
        /*01c0*/ 	.word	0x000003d0
        /*01c4*/ 	.word	0x000000ff
        /*01c8*/ 	.word	0x000000b0
        /*01cc*/ 	.short	0x0100
        /*01ce*/ 	.byte	0x08
	.zero		1


	//   ....[22]....
        /*01d0*/ 	.word	0x000003e0
        /*01d4*/ 	.word	0x000000ff
        /*01d8*/ 	.word	0x00000058
        /*01dc*/ 	.short	0x0100
        /*01de*/ 	.byte	0x08
	.zero		1


	//   ....[23]....
        /*01e0*/ 	.word	0x000003f0
        /*01e4*/ 	.word	0x000000ff
        /*01e8*/ 	.word	0x000000b8
        /*01ec*/ 	.short	0x0100
        /*01ee*/ 	.byte	0x08
	.zero		1


	//   ....[24]....
        /*01f0*/ 	.word	0x00000680
        /*01f4*/ 	.word	0x000000ff
        /*01f8*/ 	.word	0x000000d0
        /*01fc*/ 	.short	0x0100
        /*01fe*/ 	.byte	0x06
	.zero		1


	//   ....[25]....
        /*0200*/ 	.word	0x000006e0
        /*0204*/ 	.word	0x000000ff
        /*0208*/ 	.word	0x000000d8
        /*020c*/ 	.short	0x0100
        /*020e*/ 	.byte	0x06
	.zero		1


	//   ....[26]....
        /*0210*/ 	.word	0x00001630
        /*0214*/ 	.word	0x000000ff
        /*0218*/ 	.word	0x00000000
        /*021c*/ 	.short	0x010a
        /*021e*/ 	.byte	0x08
	.zero		1


	//   ....[27]....
        /*0220*/ 	.word	0x00001710
        /*0224*/ 	.word	0x000000ff
        /*0228*/ 	.word	0x00000000
        /*022c*/ 	.short	0x010a
        /*022e*/ 	.byte	0x08
	.zero		1


	//   ....[28]....
        /*0230*/ 	.word	0x000018a0
        /*0234*/ 	.word	0x000000ff
        /*0238*/ 	.word	0x00000000
        /*023c*/ 	.short	0x0101
        /*023e*/ 	.byte	0x08
	.zero		1


	//   ....[29]....
        /*0240*/ 	.word	0x0000acf0
        /*0244*/ 	.word	0x0000000e
        /*0248*/ 	.word	0x00000060
        /*024c*/ 	.short	0x010a
        /*024e*/ 	.byte	0x3f
	.zero		1


	//   ....[30]....
        /*0250*/ 	.word	0x0000b130
        /*0254*/ 	.word	0x00000008
        /*0258*/ 	.word	0x000000d8
        /*025c*/ 	.short	0x0101
        /*025e*/ 	.byte	0x3f
	.zero		1


	//   ....[31]....
        /*0260*/ 	.word	0x0000b830
        /*0264*/ 	.word	0x00000006
        /*0268*/ 	.word	0x00000000
        /*026c*/ 	.short	0x010a
        /*026e*/ 	.byte	0x3f
	.zero		1


	//   ....[32]....
        /*0270*/ 	.word	0x0000b8b0
        /*0274*/ 	.word	0x00000007
        /*0278*/ 	.word	0x00000000
        /*027c*/ 	.short	0x010a
        /*027e*/ 	.byte	0x3f
	.zero		1


	//   ....[33]....
        /*0280*/ 	.word	0x0000b940
        /*0284*/ 	.word	0x00000006
        /*0288*/ 	.word	0x00000000
        /*028c*/ 	.short	0x010a
        /*028e*/ 	.byte	0x3f
	.zero		1


	//   ....[34]....
        /*0290*/ 	.word	0x0000b9d0
        /*0294*/ 	.word	0x00000009
        /*0298*/ 	.word	0x00000000
        /*029c*/ 	.short	0x010a
        /*029e*/ 	.byte	0x3f
	.zero		1


	//   ....[35]....
        /*02a0*/ 	.word	0x0000ba60
        /*02a4*/ 	.word	0x00000006
        /*02a8*/ 	.word	0x00000000
        /*02ac*/ 	.short	0x010a
        /*02ae*/ 	.byte	0x3f
	.zero		1


	//   ....[36]....
        /*02b0*/ 	.word	0x0000baf0
        /*02b4*/ 	.word	0x00000009
        /*02b8*/ 	.word	0x00000000
        /*02bc*/ 	.short	0x010a
        /*02be*/ 	.byte	0x3f
	.zero		1


	//   ....[37]....
        /*02c0*/ 	.word	0x0000bb80
        /*02c4*/ 	.word	0x00000006
        /*02c8*/ 	.word	0x00000000
        /*02cc*/ 	.short	0x010a
        /*02ce*/ 	.byte	0x3f
	.zero		1


	//   ....[38]....
        /*02d0*/ 	.word	0x0000bc10
        /*02d4*/ 	.word	0x00000009
        /*02d8*/ 	.word	0x00000000
        /*02dc*/ 	.short	0x010a
        /*02de*/ 	.byte	0x3f
	.zero		1


	//   ....[39]....
        /*02e0*/ 	.word	0x0000bca0
        /*02e4*/ 	.word	0x00000006
        /*02e8*/ 	.word	0x00000000
        /*02ec*/ 	.short	0x010a
        /*02ee*/ 	.byte	0x3f
	.zero		1


	//   ....[40]....
        /*02f0*/ 	.word	0x0000bd30
        /*02f4*/ 	.word	0x00000009
        /*02f8*/ 	.word	0x00000000
        /*02fc*/ 	.short	0x010a
        /*02fe*/ 	.byte	0x3f
	.zero		1


	//   ....[41]....
        /*0300*/ 	.word	0x0000bdc0
        /*0304*/ 	.word	0x00000006
        /*0308*/ 	.word	0x00000000
        /*030c*/ 	.short	0x010a
        /*030e*/ 	.byte	0x3f
	.zero		1


	//   ....[42]....
        /*0310*/ 	.word	0x0000be50
        /*0314*/ 	.word	0x00000003
        /*0318*/ 	.word	0x00000000
        /*031c*/ 	.short	0x010a
        /*031e*/ 	.byte	0x3f
	.zero		1


	//   ....[43]....
        /*0320*/ 	.word	0x0000bec0
        /*0324*/ 	.word	0x0000000c
        /*0328*/ 	.word	0x00000000
        /*032c*/ 	.short	0x010a
        /*032e*/ 	.byte	0x3f
	.zero		1


	//   ....[44]....
        /*0330*/ 	.word	0x0000bf90
        /*0334*/ 	.word	0x0000000e
        /*0338*/ 	.word	0x00000060
        /*033c*/ 	.short	0x010a
        /*033e*/ 	.byte	0x3f
	.zero		1


	//   ....[45]....
        /*0340*/ 	.word	0x0000c070
        /*0344*/ 	.word	0x00000006
        /*0348*/ 	.word	0x00000000
        /*034c*/ 	.short	0x010a
        /*034e*/ 	.byte	0x3f
	.zero		1


	//   ....[46]....
        /*0350*/ 	.word	0x0000c0c0
        /*0354*/ 	.word	0x00000007
        /*0358*/ 	.word	0x00000000
        /*035c*/ 	.short	0x010a
        /*035e*/ 	.byte	0x3f
	.zero		1


	//   ....[47]....
        /*0360*/ 	.word	0x0000c110
        /*0364*/ 	.word	0x00000006
        /*0368*/ 	.word	0x00000000
        /*036c*/ 	.short	0x010a
        /*036e*/ 	.byte	0x3f
	.zero		1


	//   ....[48]....
        /*0370*/ 	.word	0x0000c160
        /*0374*/ 	.word	0x00000009
        /*0378*/ 	.word	0x00000000
        /*037c*/ 	.short	0x010a
        /*037e*/ 	.byte	0x3f
	.zero		1


	//   ....[49]....
        /*0380*/ 	.word	0x0000c1b0
        /*0384*/ 	.word	0x00000006
        /*0388*/ 	.word	0x00000000
        /*038c*/ 	.short	0x010a
        /*038e*/ 	.byte	0x3f
	.zero		1


	//   ....[50]....
        /*0390*/ 	.word	0x0000c200
        /*0394*/ 	.word	0x00000009
        /*0398*/ 	.word	0x00000000
        /*039c*/ 	.short	0x010a
        /*039e*/ 	.byte	0x3f
	.zero		1


	//   ....[51]....
        /*03a0*/ 	.word	0x0000c250
        /*03a4*/ 	.word	0x00000006
        /*03a8*/ 	.word	0x00000000
        /*03ac*/ 	.short	0x010a
        /*03ae*/ 	.byte	0x3f
	.zero		1


	//   ....[52]....
        /*03b0*/ 	.word	0x0000c2a0
        /*03b4*/ 	.word	0x00000009
        /*03b8*/ 	.word	0x00000000
        /*03bc*/ 	.short	0x010a
        /*03be*/ 	.byte	0x3f
	.zero		1


	//   ....[53]....
        /*03c0*/ 	.word	0x0000c2f0
        /*03c4*/ 	.word	0x00000006
        /*03c8*/ 	.word	0x00000000
        /*03cc*/ 	.short	0x010a
        /*03ce*/ 	.byte	0x3f
	.zero		1


	//   ....[54]....
        /*03d0*/ 	.word	0x0000c340
        /*03d4*/ 	.word	0x00000009
        /*03d8*/ 	.word	0x00000000
        /*03dc*/ 	.short	0x010a
        /*03de*/ 	.byte	0x3f
	.zero		1


	//   ....[55]....
        /*03e0*/ 	.word	0x0000c390
        /*03e4*/ 	.word	0x00000006
        /*03e8*/ 	.word	0x00000000
        /*03ec*/ 	.short	0x010a
        /*03ee*/ 	.byte	0x3f
	.zero		1


	//----- nvinfo : EIATTR_NUM_MBARRIERS
	.align		4
.L_28:
        /*03f0*/ 	.byte	0x03, 0x38
        /*03f2*/ 	.short	0x001a


	//----- nvinfo : EIATTR_EXIT_INSTR_OFFSETS
	.align		4
        /*03f4*/ 	.byte	0x04, 0x1c
        /*03f6*/ 	.short	(.L_30 - .L_29)


	//   ....[0]....
.L_29:
        /*03f8*/ 	.word	0x00000730


	//   ....[1]....
        /*03fc*/ 	.word	0x00000ff0


	//   ....[2]....
        /*0400*/ 	.word	0x0000a350


	//   ....[3]....
        /*0404*/ 	.word	0x0000a980


	//   ....[4]....
        /*0408*/ 	.word	0x0000bea0


	//----- nvinfo : EIATTR_MAX_THREADS
	.align		4
.L_30:
        /*040c*/ 	.byte	0x04, 0x05
        /*040e*/ 	.short	(.L_32 - .L_31)
.L_31:
        /*0410*/ 	.word	0x00000180
        /*0414*/ 	.word	0x00000001
        /*0418*/ 	.word	0x00000001


	//----- nvinfo : EIATTR_CRS_STACK_SIZE
	.align		4
.L_32:
        /*041c*/ 	.byte	0x04, 0x1e
        /*041e*/ 	.short	(.L_34 - .L_33)
.L_33:
        /*0420*/ 	.word	0x00000000


	//----- nvinfo : EIATTR_CBANK_PARAM_SIZE
	.align		4
.L_34:
        /*0424*/ 	.byte	0x03, 0x19
        /*0426*/ 	.short	0x0570


	//----- nvinfo : EIATTR_PARAM_CBANK
	.align		4
        /*0428*/ 	.byte	0x04, 0x0a
        /*042a*/ 	.short	(.L_36 - .L_35)
	.align		4
.L_35:
        /*042c*/ 	.word	index@(.nv.constant0._ZN7cutlass13device_kernelINS_4gemm6kernel13GemmUniversalIN4cute5tupleIJiiiiEEENS1_10collective13CollectiveMmaINS1_40MainloopSm90TmaGmmaWarpSpecializedSparseILi12ENS5_IJNS4_1CILi1EEESB_SB_EEENS1_35KernelTmaWarpSpecializedCooperativeEEENS5_IJNSA_ILi256EEENSA_ILi128EEENSA_ILi64EEEEEEaNS5_IJNS4_6LayoutINS5_IJiNS5_IJNSA_ILi2EEEiEEEiEEENS5_IJlNS5_IJSB_SK_EEElEEEEENSJ_INS5_IJNS5_IJSH_iEEESQ_iEEENS5_IJNS5_IJSH_NSA_ILi4096EEEEEENS5_IJSB_lEEElEEEEEEEEaNS5_IJlSB_lEEENS4_8TiledMMAINS4_8MMA_AtomIJNS4_4SM904GMMA6SPARSE28GMMA_64x128x64_S32S8S8_SS_TNILNS12_9SparseSelE0EEEEEENSJ_INS5_IJSK_SB_SB_EEENS5_IJSB_NSA_ILi0EEES19_EEEEENS5_IJNS4_10UnderscoreES1C_S1C_EEEEENS4_13SM90_TMA_LOADENS4_14ComposedLayoutINS4_7SwizzleILi1ELi4ELi3EEENS4_25smem_sparse_ptr_flag_bitsILi2ELi8EEENSJ_INS5_IJNS5_IJSB_NSA_ILi8EEEEEENS5_IJSK_NSA_ILi32EEEEEEEEENS5_IJNS5_IJS19_SH_EEESN_EEEEEEEvNS4_8identityES1F_NS1G_INS1H_ILi2ELi4ELi3EEENS4_18smem_ptr_flag_bitsILi8EEENSJ_INS5_IJS1L_SH_EEENS5_IJSH_SB_EEEEEEEvS1U_EENS_8epilogue10collective6detail29Sm90TmaWarpSpecializedAdapterINS24_15DefaultEpilogueIiNS5_IJSB_llEEES28_NS23_6thread17LinearCombinationIiLi1EiiLNS29_9ScaleType4KindE0ELNS_15FloatRoundStyleE2EiEENS1_15EpilogueDefaultEEEEEvvEEEEvNT_6ParamsE)
        /*0430*/ 	.short	0x0210
        /*0432*/ 	.short	0x0570


	//----- nvinfo : EIATTR_SW_WAR
	.align		4
.L_36:
        /*0434*/ 	.byte	0x04, 0x36
        /*0436*/ 	.short	(.L_38 - .L_37)
.L_37:
        /*0438*/ 	.word	0x00000008
.L_38:


//--------------------- .nv.callgraph             --------------------------
	.section	.nv.callgraph,"",@"SHT_CUDA_CALLGRAPH"
	.align	4
	.sectionentsize	8
	.align		4
        /*0000*/ 	.word	0x00000000
	.align		4
        /*0004*/ 	.word	0xffffffff
	.align		4
        /*0008*/ 	.word	0x00000000
	.align		4
        /*000c*/ 	.word	0xfffffffe
	.align		4
        /*0010*/ 	.word	0x00000000
	.align		4
        /*0014*/ 	.word	0xfffffffd
	.align		4
        /*0018*/ 	.word	0x00000000
	.align		4
        /*001c*/ 	.word	0xfffffffc


//--------------------- .nv.constant4             --------------------------
	.section	.nv.constant4,"a",@progbits
	.align	8
	.align		8
.nv.constant4:
        /*0000*/ 	.dword	_ZN39_INTERNAL_dfe917d0_4_k_cu_ddd07cfc_27284cuda3std3__45__cpo5beginE
	.align		8
        /*0008*/ 	.dword	_ZN39_INTERNAL_dfe917d0_4_k_cu_ddd07cfc_27284cuda3std3__45__cpo3endE
	.align		8
        /*0010*/ 	.dword	_ZN39_INTERNAL_dfe917d0_4_k_cu_ddd07cfc_27284cuda3std3__45__cpo6cbeginE
	.align		8
        /*0018*/ 	.dword	_ZN39_INTERNAL_dfe917d0_4_k_cu_ddd07cfc_27284cuda3std3__45__cpo4cendE
	.align		8
        /*0020*/ 	.dword	_ZN39_INTERNAL_dfe917d0_4_k_cu_ddd07cfc_27284cuda3std3__441_GLOBAL__N__dfe917d0_4_k_cu_ddd07cfc_27286ignoreE
	.align		8
        /*0028*/ 	.dword	_ZN39_INTERNAL_dfe917d0_4_k_cu_ddd07cfc_27284cuda3std3__419piecewise_constructE
	.align		8
        /*0030*/ 	.dword	_ZN39_INTERNAL_dfe917d0_4_k_cu_ddd07cfc_27284cuda3std3__48in_placeE
	.align		8
        /*0038*/ 	.dword	_ZN39_INTERNAL_dfe917d0_4_k_cu_ddd07cfc_27284cuda3std6ranges3__45__cpo4swapE
	.align		8
        /*0040*/ 	.dword	_ZN39_INTERNAL_dfe917d0_4_k_cu_ddd07cfc_27284cuda3std6ranges3__45__cpo9iter_moveE
	.align		8
        /*0048*/ 	.dword	_ZN39_INTERNAL_dfe917d0_4_k_cu_ddd07cfc_27284cute7productE
	.align		8
        /*0050*/ 	.dword	_ZN39_INTERNAL_dfe917d0_4_k_cu_ddd07cfc_27284cute1_E


//--------------------- .text._ZN7cutlass13device_kernelINS_4gemm6kernel13GemmUniversalIN4cute5tupleIJiiiiEEENS1_10collective13CollectiveMmaINS1_40MainloopSm90TmaGmmaWarpSpecializedSparseILi12ENS5_IJNS4_1CILi1EEESB_SB_EEENS1_35KernelTmaWarpSpecializedCooperativeEEENS5_IJNSA_ILi256EEENSA_ILi128EEENSA_ILi64EEEEEEaNS5_IJNS4_6LayoutINS5_IJiNS5_IJNSA_ILi2EEEiEEEiEEENS5_IJlNS5_IJSB_SK_EEElEEEEENSJ_INS5_IJNS5_IJSH_iEEESQ_iEEENS5_IJNS5_IJSH_NSA_ILi4096EEEEEENS5_IJSB_lEEElEEEEEEEEaNS5_IJlSB_lEEENS4_8TiledMMAINS4_8MMA_AtomIJNS4_4SM904GMMA6SPARSE28GMMA_64x128x64_S32S8S8_SS_TNILNS12_9SparseSelE0EEEEEENSJ_INS5_IJSK_SB_SB_EEENS5_IJSB_NSA_ILi0EEES19_EEEEENS5_IJNS4_10UnderscoreES1C_S1C_EEEEENS4_13SM90_TMA_LOADENS4_14ComposedLayoutINS4_7SwizzleILi1ELi4ELi3EEENS4_25smem_sparse_ptr_flag_bitsILi2ELi8EEENSJ_INS5_IJNS5_IJSB_NSA_ILi8EEEEEENS5_IJSK_NSA_ILi32EEEEEEEEENS5_IJNS5_IJS19_SH_EEESN_EEEEEEEvNS4_8identityES1F_NS1G_INS1H_ILi2ELi4ELi3EEENS4_18smem_ptr_flag_bitsILi8EEENSJ_INS5_IJS1L_SH_EEENS5_IJSH_SB_EEEEEEEvS1U_EENS_8epilogue10collective6detail29Sm90TmaWarpSpecializedAdapterINS24_15DefaultEpilogueIiNS5_IJSB_llEEES28_NS23_6thread17LinearCombinationIiLi1EiiLNS29_9ScaleType4KindE0ELNS_15FloatRoundStyleE2EiEENS1_15EpilogueDefaultEEEEEvvEEEEvNT_6ParamsE --------------------------
	.section	.text._ZN7cutlass13device_kernelINS_4gemm6kernel13GemmUniversalIN4cute5tupleIJiiiiEEENS1_10collective13CollectiveMmaINS1_40MainloopSm90TmaGmmaWarpSpecializedSparseILi12ENS5_IJNS4_1CILi1EEESB_SB_EEENS1_35KernelTmaWarpSpecializedCooperativeEEENS5_IJNSA_ILi256EEENSA_ILi128EEENSA_ILi64EEEEEEaNS5_IJNS4_6LayoutINS5_IJiNS5_IJNSA_ILi2EEEiEEEiEEENS5_IJlNS5_IJSB_SK_EEElEEEEENSJ_INS5_IJNS5_IJSH_iEEESQ_iEEENS5_IJNS5_IJSH_NSA_ILi4096EEEEEENS5_IJSB_lEEElEEEEEEEEaNS5_IJlSB_lEEENS4_8TiledMMAINS4_8MMA_AtomIJNS4_4SM904GMMA6SPARSE28GMMA_64x128x64_S32S8S8_SS_TNILNS12_9SparseSelE0EEEEEENSJ_INS5_IJSK_SB_SB_EEENS5_IJSB_NSA_ILi0EEES19_EEEEENS5_IJNS4_10UnderscoreES1C_S1C_EEEEENS4_13SM90_TMA_LOADENS4_14ComposedLayoutINS4_7SwizzleILi1ELi4ELi3EEENS4_25smem_sparse_ptr_flag_bitsILi2ELi8EEENSJ_INS5_IJNS5_IJSB_NSA_ILi8EEEEEENS5_IJSK_NSA_ILi32EEEEEEEEENS5_IJNS5_IJS19_SH_EEESN_EEEEEEEvNS4_8identityES1F_NS1G_INS1H_ILi2ELi4ELi3EEENS4_18smem_ptr_flag_bitsILi8EEENSJ_INS5_IJS1L_SH_EEENS5_IJSH_SB_EEEEEEEvS1U_EENS_8epilogue10collective6detail29Sm90TmaWarpSpecializedAdapterINS24_15DefaultEpilogueIiNS5_IJSB_llEEES28_NS23_6thread17LinearCombinationIiLi1EiiLNS29_9ScaleType4KindE0ELNS_15FloatRoundStyleE2EiEENS1_15EpilogueDefaultEEEEEvvEEEEvNT_6ParamsE,"ax",@progbits
	.align	128
.text._ZN7cutlass13device_kernelINS_4gemm6kernel13GemmUniversalIN4cute5tupleIJiiiiEEENS1_10collective13CollectiveMmaINS1_40MainloopSm90TmaGmmaWarpSpecializedSparseILi12ENS5_IJNS4_1CILi1EEESB_SB_EEENS1_35KernelTmaWarpSpecializedCooperativeEEENS5_IJNSA_ILi256EEENSA_ILi128EEENSA_ILi64EEEEEEaNS5_IJNS4_6LayoutINS5_IJiNS5_IJNSA_ILi2EEEiEEEiEEENS5_IJlNS5_IJSB_SK_EEElEEEEENSJ_INS5_IJNS5_IJSH_iEEESQ_iEEENS5_IJNS5_IJSH_NSA_ILi4096EEEEEENS5_IJSB_lEEElEEEEEEEEaNS5_IJlSB_lEEENS4_8TiledMMAINS4_8MMA_AtomIJNS4_4SM904GMMA6SPARSE28GMMA_64x128x64_S32S8S8_SS_TNILNS12_9SparseSelE0EEEEEENSJ_INS5_IJSK_SB_SB_EEENS5_IJSB_NSA_ILi0EEES19_EEEEENS5_IJNS4_10UnderscoreES1C_S1C_EEEEENS4_13SM90_TMA_LOADENS4_14ComposedLayoutINS4_7SwizzleILi1ELi4ELi3EEENS4_25smem_sparse_ptr_flag_bitsILi2ELi8EEENSJ_INS5_IJNS5_IJSB_NSA_ILi8EEEEEENS5_IJSK_NSA_ILi32EEEEEEEEENS5_IJNS5_IJS19_SH_EEESN_EEEEEEEvNS4_8identityES1F_NS1G_INS1H_ILi2ELi4ELi3EEENS4_18smem_ptr_flag_bitsILi8EEENSJ_INS5_IJS1L_SH_EEENS5_IJSH_SB_EEEEEEEvS1U_EENS_8epilogue10collective6detail29Sm90TmaWarpSpecializedAdapterINS24_15DefaultEpilogueIiNS5_IJSB_llEEES28_NS23_6thread17LinearCombinationIiLi1EiiLNS29_9ScaleType4KindE0ELNS_15FloatRoundStyleE2EiEENS1_15EpilogueDefaultEEEEEvvEEEEvNT_6ParamsE:
        .type           _ZN7cutlass13device_kernelINS_4gemm6kernel13GemmUniversalIN4cute5tupleIJiiiiEEENS1_10collective13CollectiveMmaINS1_40MainloopSm90TmaGmmaWarpSpecializedSparseILi12ENS5_IJNS4_1CILi1EEESB_SB_EEENS1_35KernelTmaWarpSpecializedCooperativeEEENS5_IJNSA_ILi256EEENSA_ILi128EEENSA_ILi64EEEEEEaNS5_IJNS4_6LayoutINS5_IJiNS5_IJNSA_ILi2EEEiEEEiEEENS5_IJlNS5_IJSB_SK_EEElEEEEENSJ_INS5_IJNS5_IJSH_iEEESQ_iEEENS5_IJNS5_IJSH_NSA_ILi4096EEEEEENS5_IJSB_lEEElEEEEEEEEaNS5_IJlSB_lEEENS4_8TiledMMAINS4_8MMA_AtomIJNS4_4SM904GMMA6SPARSE28GMMA_64x128x64_S32S8S8_SS_TNILNS12_9SparseSelE0EEEEEENSJ_INS5_IJSK_SB_SB_EEENS5_IJSB_NSA_ILi0EEES19_EEEEENS5_IJNS4_10UnderscoreES1C_S1C_EEEEENS4_13SM90_TMA_LOADENS4_14ComposedLayoutINS4_7SwizzleILi1ELi4ELi3EEENS4_25smem_sparse_ptr_flag_bitsILi2ELi8EEENSJ_INS5_IJNS5_IJSB_NSA_ILi8EEEEEENS5_IJSK_NSA_ILi32EEEEEEEEENS5_IJNS5_IJS19_SH_EEESN_EEEEEEEvNS4_8identityES1F_NS1G_INS1H_ILi2ELi4ELi3EEENS4_18smem_ptr_flag_bitsILi8EEENSJ_INS5_IJS1L_SH_EEENS5_IJSH_SB_EEEEEEEvS1U_EENS_8epilogue10collective6detail29Sm90TmaWarpSpecializedAdapterINS24_15DefaultEpilogueIiNS5_IJSB_llEEES28_NS23_6thread17LinearCombinationIiLi1EiiLNS29_9ScaleType4KindE0ELNS_15FloatRoundStyleE2EiEENS1_15EpilogueDefaultEEEEEvvEEEEvNT_6ParamsE,@function
        .size           _ZN7cutlass13device_kernelINS_4gemm6kernel13GemmUniversalIN4cute5tupleIJiiiiEEENS1_10collective13CollectiveMmaINS1_40MainloopSm90TmaGmmaWarpSpecializedSparseILi12ENS5_IJNS4_1CILi1EEESB_SB_EEENS1_35KernelTmaWarpSpecializedCooperativeEEENS5_IJNSA_ILi256EEENSA_ILi128EEENSA_ILi64EEEEEEaNS5_IJNS4_6LayoutINS5_IJiNS5_IJNSA_ILi2EEEiEEEiEEENS5_IJlNS5_IJSB_SK_EEElEEEEENSJ_INS5_IJNS5_IJSH_iEEESQ_iEEENS5_IJNS5_IJSH_NSA_ILi4096EEEEEENS5_IJSB_lEEElEEEEEEEEaNS5_IJlSB_lEEENS4_8TiledMMAINS4_8MMA_AtomIJNS4_4SM904GMMA6SPARSE28GMMA_64x128x64_S32S8S8_SS_TNILNS12_9SparseSelE0EEEEEENSJ_INS5_IJSK_SB_SB_EEENS5_IJSB_NSA_ILi0EEES19_EEEEENS5_IJNS4_10UnderscoreES1C_S1C_EEEEENS4_13SM90_TMA_LOADENS4_14ComposedLayoutINS4_7SwizzleILi1ELi4ELi3EEENS4_25smem_sparse_ptr_flag_bitsILi2ELi8EEENSJ_INS5_IJNS5_IJSB_NSA_ILi8EEEEEENS5_IJSK_NSA_ILi32EEEEEEEEENS5_IJNS5_IJS19_SH_EEESN_EEEEEEEvNS4_8identityES1F_NS1G_INS1H_ILi2ELi4ELi3EEENS4_18smem_ptr_flag_bitsILi8EEENSJ_INS5_IJS1L_SH_EEENS5_IJSH_SB_EEEEEEEvS1U_EENS_8epilogue10collective6detail29Sm90TmaWarpSpecializedAdapterINS24_15DefaultEpilogueIiNS5_IJSB_llEEES28_NS23_6thread17LinearCombinationIiLi1EiiLNS29_9ScaleType4KindE0ELNS_15FloatRoundStyleE2EiEENS1_15EpilogueDefaultEEEEEvvEEEEvNT_6ParamsE,(.L_x_304 - _ZN7cutlass13device_kernelINS_4gemm6kernel13GemmUniversalIN4cute5tupleIJiiiiEEENS1_10collective13CollectiveMmaINS1_40MainloopSm90TmaGmmaWarpSpecializedSparseILi12ENS5_IJNS4_1CILi1EEESB_SB_EEENS1_35KernelTmaWarpSpecializedCooperativeEEENS5_IJNSA_ILi256EEENSA_ILi128EEENSA_ILi64EEEEEEaNS5_IJNS4_6LayoutINS5_IJiNS5_IJNSA_ILi2EEEiEEEiEEENS5_IJlNS5_IJSB_SK_EEElEEEEENSJ_INS5_IJNS5_IJSH_iEEESQ_iEEENS5_IJNS5_IJSH_NSA_ILi4096EEEEEENS5_IJSB_lEEElEEEEEEEEaNS5_IJlSB_lEEENS4_8TiledMMAINS4_8MMA_AtomIJNS4_4SM904GMMA6SPARSE28GMMA_64x128x64_S32S8S8_SS_TNILNS12_9SparseSelE0EEEEEENSJ_INS5_IJSK_SB_SB_EEENS5_IJSB_NSA_ILi0EEES19_EEEEENS5_IJNS4_10UnderscoreES1C_S1C_EEEEENS4_13SM90_TMA_LOADENS4_14ComposedLayoutINS4_7SwizzleILi1ELi4ELi3EEENS4_25smem_sparse_ptr_flag_bitsILi2ELi8EEENSJ_INS5_IJNS5_IJSB_NSA_ILi8EEEEEENS5_IJSK_NSA_ILi32EEEEEEEEENS5_IJNS5_IJS19_SH_EEESN_EEEEEEEvNS4_8identityES1F_NS1G_INS1H_ILi2ELi4ELi3EEENS4_18smem_ptr_flag_bitsILi8EEENSJ_INS5_IJS1L_SH_EEENS5_IJSH_SB_EEEEEEEvS1U_EENS_8epilogue10collective6detail29Sm90TmaWarpSpecializedAdapterINS24_15DefaultEpilogueIiNS5_IJSB_llEEES28_NS23_6thread17LinearCombinationIiLi1EiiLNS29_9ScaleType4KindE0ELNS_15FloatRoundStyleE2EiEENS1_15EpilogueDefaultEEEEEvvEEEEvNT_6ParamsE)
        .other          _ZN7cutlass13device_kernelINS_4gemm6kernel13GemmUniversalIN4cute5tupleIJiiiiEEENS1_10collective13CollectiveMmaINS1_40MainloopSm90TmaGmmaWarpSpecializedSparseILi12ENS5_IJNS4_1CILi1EEESB_SB_EEENS1_35KernelTmaWarpSpecializedCooperativeEEENS5_IJNSA_ILi256EEENSA_ILi128EEENSA_ILi64EEEEEEaNS5_IJNS4_6LayoutINS5_IJiNS5_IJNSA_ILi2EEEiEEEiEEENS5_IJlNS5_IJSB_SK_EEElEEEEENSJ_INS5_IJNS5_IJSH_iEEESQ_iEEENS5_IJNS5_IJSH_NSA_ILi4096EEEEEENS5_IJSB_lEEElEEEEEEEEaNS5_IJlSB_lEEENS4_8TiledMMAINS4_8MMA_AtomIJNS4_4SM904GMMA6SPARSE28GMMA_64x128x64_S32S8S8_SS_TNILNS12_9SparseSelE0EEEEEENSJ_INS5_IJSK_SB_SB_EEENS5_IJSB_NSA_ILi0EEES19_EEEEENS5_IJNS4_10UnderscoreES1C_S1C_EEEEENS4_13SM90_TMA_LOADENS4_14ComposedLayoutINS4_7SwizzleILi1ELi4ELi3EEENS4_25smem_sparse_ptr_flag_bitsILi2ELi8EEENSJ_INS5_IJNS5_IJSB_NSA_ILi8EEEEEENS5_IJSK_NSA_ILi32EEEEEEEEENS5_IJNS5_IJS19_SH_EEESN_EEEEEEEvNS4_8identityES1F_NS1G_INS1H_ILi2ELi4ELi3EEENS4_18smem_ptr_flag_bitsILi8EEENSJ_INS5_IJS1L_SH_EEENS5_IJSH_SB_EEEEEEEvS1U_EENS_8epilogue10collective6detail29Sm90TmaWarpSpecializedAdapterINS24_15DefaultEpilogueIiNS5_IJSB_llEEES28_NS23_6thread17LinearCombinationIiLi1EiiLNS29_9ScaleType4KindE0ELNS_15FloatRoundStyleE2EiEENS1_15EpilogueDefaultEEEEEvvEEEEvNT_6ParamsE,@"STO_CUDA_ENTRY STV_DEFAULT"
_ZN7cutlass13device_kernelINS_4gemm6kernel13GemmUniversalIN4cute5tupleIJiiiiEEENS1_10collective13CollectiveMmaINS1_40MainloopSm90TmaGmmaWarpSpecializedSparseILi12ENS5_IJNS4_1CILi1EEESB_SB_EEENS1_35KernelTmaWarpSpecializedCooperativeEEENS5_IJNSA_ILi256EEENSA_ILi128EEENSA_ILi64EEEEEEaNS5_IJNS4_6LayoutINS5_IJiNS5_IJNSA_ILi2EEEiEEEiEEENS5_IJlNS5_IJSB_SK_EEElEEEEENSJ_INS5_IJNS5_IJSH_iEEESQ_iEEENS5_IJNS5_IJSH_NSA_ILi4096EEEEEENS5_IJSB_lEEElEEEEEEEEaNS5_IJlSB_lEEENS4_8TiledMMAINS4_8MMA_AtomIJNS4_4SM904GMMA6SPARSE28GMMA_64x128x64_S32S8S8_SS_TNILNS12_9SparseSelE0EEEEEENSJ_INS5_IJSK_SB_SB_EEENS5_IJSB_NSA_ILi0EEES19_EEEEENS5_IJNS4_10UnderscoreES1C_S1C_EEEEENS4_13SM90_TMA_LOADENS4_14ComposedLayoutINS4_7SwizzleILi1ELi4ELi3EEENS4_25smem_sparse_ptr_flag_bitsILi2ELi8EEENSJ_INS5_IJNS5_IJSB_NSA_ILi8EEEEEENS5_IJSK_NSA_ILi32EEEEEEEEENS5_IJNS5_IJS19_SH_EEESN_EEEEEEEvNS4_8identityES1F_NS1G_INS1H_ILi2ELi4ELi3EEENS4_18smem_ptr_flag_bitsILi8EEENSJ_INS5_IJS1L_SH_EEENS5_IJSH_SB_EEEEEEEvS1U_EENS_8epilogue10collective6detail29Sm90TmaWarpSpecializedAdapterINS24_15DefaultEpilogueIiNS5_IJSB_llEEES28_NS23_6thread17LinearCombinationIiLi1EiiLNS29_9ScaleType4KindE0ELNS_15FloatRoundStyleE2EiEENS1_15EpilogueDefaultEEEEEvvEEEEvNT_6ParamsE:
[----:B------:R-:W-:Y:S01]  /*0000*/  LDC R1, c[0x0][0x28] ;  /* 0x00000a00ff017b82 */ /* 0x000fe20000000800 */
[----:B------:R-:W0:Y:S01]  /*0010*/  S2R R0, SR_TID.X ;  /* 0x0000000000007919 */ /* 0x000e220000002100 */
[----:B------:R-:W-:Y:S01]  /*0020*/  ELECT P0, URZ, PT ;  /* 0x00000000003f782f */ /* 0x000fe20003800000 */
[----:B------:R-:W-:Y:S01]  /*0030*/  BSSY B0, `(.L_x_0) ;  /* 0x0000012000007945 */ /* 0x000fe20003800000 */
[--C-:B0-----:R-:W-:Y:S02]  /*0040*/  SHF.R.U32.HI R2, RZ, 0x5, R0.reuse ;  /* 0x00000005ff027819 */ /* 0x101fe40000011600 */
[----:B------:R-:W-:-:S03]  /*0050*/  SHF.R.U32.HI R6, RZ, 0x7, R0 ;  /* 0x00000007ff067819 */ /* 0x000fc60000011600 */
[----:B------:R-:W0:Y:S04]  /*0060*/  SHFL.IDX PT, R5, R2, RZ, 0x1f ;  /* 0x00001fff02057589 */ /* 0x000e2800000e0000 */
[----:B------:R1:W2:Y:S01]  /*0070*/  SHFL.IDX PT, R7, R6, RZ, 0x1f ;  /* 0x00001fff06077589 */ /* 0x0002a200000e0000 */
[----:B0-----:R-:W-:-:S13]  /*0080*/  ISETP.NE.OR P0, PT, R5, RZ, !P0 ;  /* 0x000000ff0500720c */ /* 0x001fda0004705670 */
[----:B-12---:R-:W-:Y:S05]  /*0090*/  @P0 BRA `(.L_x_1) ;  /* 0x00000000002c0947 */ /* 0x006fea0003800000 */
[----:B------:R-:W-:Y:S02]  /*00a0*/  ULDC.64 UR4, c[0x0][0x198] ;  /* 0x0000660000047ab9 */ /* 0x000fe40000000a00 */
[----:B------:R-:W-:Y:S02]  /*00b0*/  UIADD3 UR6, UP0, UR4, 0xf0, URZ ;  /* 0x000000f004067890 */ /* 0x000fe4000ff1e03f */
[----:B------:R-:W-:Y:S02]  /*00c0*/  UIADD3 UR8, UP1, UR4, 0x1f0, URZ ;  /* 0x000001f004087890 */ /* 0x000fe4000ff3e03f */
[----:B------:R-:W-:Y:S02]  /*00d0*/  UIADD3 UR4, UP2, UR4, 0x2f0, URZ ;  /* 0x000002f004047890 */ /* 0x000fe4000ff5e03f */
[----:B------:R-:W-:Y:S02]  /*00e0*/  UIADD3.X UR7, URZ, UR5, URZ, UP0, !UPT ;  /* 0x000000053f077290 */ /* 0x000fe400087fe43f */
[----:B------:R-:W-:-:S02]  /*00f0*/  UIADD3.X UR9, URZ, UR5, URZ, UP1, !UPT ;  /* 0x000000053f097290 */ /* 0x000fc40008ffe43f */
[----:B------:R-:W-:-:S05]  /*0100*/  UIADD3.X UR5, URZ, UR5, URZ, UP2, !UPT ;  /* 0x000000053f057290 */ /* 0x000fca00097fe43f */
[----:B------:R0:W-:Y:S02]  /*0110*/  UTMACCTL.PF [UR6] ;  /* 0x00000000060079b9 */ /* 0x0001e40008040000 */
[----:B------:R0:W-:Y:S02]  /*0120*/  UTMACCTL.PF [UR8] ;  /* 0x00000000080079b9 */ /* 0x0001e40008040000 */
[----:B------:R0:W-:Y:S02]  /*0130*/  UTMACCTL.PF [UR4] ;  /* 0x00000000040079b9 */ /* 0x0001e40008040000 */
[----:B0-----:R-:W-:Y:S01]  /*0140*/  NOP ;  /* 0x0000000000007918 */ /* 0x001fe20000000000 */
.L_x_1:
[----:B------:R-:W-:Y:S05]  /*0150*/  BSYNC B0 ;  /* 0x0000000000007941 */ /* 0x000fea0003800000 */
.L_x_0:
[----:B------:R-:W0:Y:S02]  /*0160*/  SHFL.IDX PT, R3, R2, RZ, 0x1f ;  /* 0x00001fff02037589 */ /* 0x000e2400000e0000 */
[----:B0-----:R-:W-:-:S13]  /*0170*/  ISETP.NE.AND P0, PT, R3, RZ, PT ;  /* 0x000000ff0300720c */ /* 0x001fda0003f05270 */
[----:B------:R-:W-:Y:S05]  /*0180*/  @P0 BRA `(.L_x_2) ;  /* 0x0000000000a40947 */ /* 0x000fea0003800000 */
[----:B------:R-:W-:Y:S01]  /*0190*/  ELECT P0, URZ, PT ;  /* 0x00000000003f782f */ /* 0x000fe20003800000 */
[----:B------:R-:W-:-:S12]  /*01a0*/  BSSY B0, `(.L_x_2) ;  /* 0x0000027000007945 */ /* 0x000fd80003800000 */
[----:B------:R-:W-:Y:S05]  /*01b0*/  @!P0 BRA `(.L_x_3) ;  /* 0x0000000000948947 */ /* 0x000fea0003800000 */
[----:B------:R-:W0:Y:S01]  /*01c0*/  S2UR UR8, SR_CgaCtaId ;  /* 0x00000000000879c3 */ /* 0x000e220000008800 */
[----:B------:R-:W-:Y:S01]  /*01d0*/  UMOV UR4, 0x400 ;  /* 0x0000040000047882 */ /* 0x000fe20000000000 */
[----:B------:R-:W-:Y:S01]  /*01e0*/  UMOV UR5, 0x1 ;  /* 0x0000000100057882 */ /* 0x000fe20000000000 */
[----:B------:R-:W-:Y:S02]  /*01f0*/  UMOV UR6, 0x100 ;  /* 0x0000010000067882 */ /* 0x000fe40000000000 */
[----:B------:R-:W-:-:S04]  /*0200*/  UIADD3 UR6, -UR6, 0x100000, URZ ;  /* 0x0010000006067890 */ /* 0x000fc8000fffe13f */
[----:B------:R-:W-:Y:S02]  /*0210*/  USHF.L.U32 UR7, UR6, 0xb, URZ ;  /* 0x0000000b06077899 */ /* 0x000fe4000800063f */
[----:B------:R-:W-:Y:S02]  /*0220*/  USHF.L.U32 UR6, UR6, 0x1, URZ ;  /* 0x0000000106067899 */ /* 0x000fe4000800063f */
[----:B0-----:R-:W-:Y:S02]  /*0230*/  ULEA UR8, UR8, UR4, 0x18 ;  /* 0x0000000408087291 */ /* 0x001fe4000f8ec03f */
[----:B------:R-:W-:-:S04]  /*0240*/  UIADD3 UR4, -UR5, 0x100000, URZ ;  /* 0x0010000005047890 */ /* 0x000fc8000fffe13f */
[----:B------:R-:W-:Y:S02]  /*0250*/  USHF.L.U32 UR5, UR4, 0xb, URZ ;  /* 0x0000000b04057899 */ /* 0x000fe4000800063f */
[----:B------:R-:W-:Y:S01]  /*0260*/  USHF.L.U32 UR4, UR4, 0x1, URZ ;  /* 0x0000000104047899 */ /* 0x000fe2000800063f */
[----:B------:R-:W0:Y:S11]  /*0270*/  FENCE.VIEW.ASYNC.S ;  /* 0x00000000000073c6 */ /* 0x000e360000000000 */
[----:B0-----:R0:W1:Y:S01]  /*0280*/  SYNCS.EXCH.64 URZ, [UR8], UR4 ;  /* 0x00000004083f75b2 */ /* 0x0010620008000100 */
[----:B------:R0:W2:Y:S01]  /*0290*/  SYNCS.EXCH.64 URZ, [UR8+0x60], UR6 ;  /* 0x00006006083f75b2 */ /* 0x0000a20008000100 */
[----:B------:R0:W3:Y:S01]  /*02a0*/  SYNCS.EXCH.64 URZ, [UR8+0x8], UR4 ;  /* 0x00000804083f75b2 */ /* 0x0000e20008000100 */
[----:B------:R0:W4:Y:S01]  /*02b0*/  SYNCS.EXCH.64 URZ, [UR8+0x68], UR6 ;  /* 0x00006806083f75b2 */ /* 0x0001220008000100 */
[----:B------:R0:W0:Y:S01]  /*02c0*/  SYNCS.EXCH.64 URZ, [UR8+0x10], UR4 ;  /* 0x00001004083f75b2 */ /* 0x0000220008000100 */
        /* <DEDUP_REMOVED lines=19> */
[----:B-1----:R-:W-:Y:S01]  /*0400*/  NOP ;  /* 0x0000000000007918 */ /* 0x002fe20000000000 */
.L_x_3:
[----:B0-----:R-:W-:Y:S05]  /*0410*/  BSYNC B0 ;  /* 0x0000000000007941 */ /* 0x001fea0003800000 */
.L_x_2:
[----:B------:R-:W0:Y:S01]  /*0420*/  SHFL.IDX PT, R2, R2, RZ, 0x1f ;  /* 0x00001fff02027589 */ /* 0x000e2200000e0000 */
[----:B------:R-:W1:Y:S01]  /*0430*/  LDC R3, c[0x0][0x75c] ;  /* 0x0001d700ff037b82 */ /* 0x000e620000000800 */
[----:B------:R-:W-:Y:S02]  /*0440*/  ELECT P0, URZ, PT ;  /* 0x00000000003f782f */ /* 0x000fe40003800000 */
[----:B------:R-:W-:Y:S01]  /*0450*/  SHF.R.S32.HI R4, RZ, 0x1f, R5 ;  /* 0x0000001fff047819 */ /* 0x000fe20000011405 */
[----:B------:R-:W5:Y:S01]  /*0460*/  S2R R11, SR_CTAID.Y ;  /* 0x00000000000b7919 */ /* 0x000f620000002600 */
[----:B------:R-:W-:Y:S01]  /*0470*/  UMOV UR4, 0x20 ;  /* 0x0000002000047882 */ /* 0x000fe20000000000 */
[----:B------:R-:W-:Y:S01]  /*0480*/  ISETP.NE.AND P2, PT, R7, RZ, PT ;  /* 0x000000ff0700720c */ /* 0x000fe20003f45270 */
[----:B------:R-:W-:Y:S01]  /*0490*/  NOP ;  /* 0x0000000000007918 */ /* 0x000fe20000000000 */
[----:B------:R-:W2:Y:S01]  /*04a0*/  S2R R8, SR_CTAID.X ;  /* 0x0000000000087919 */ /* 0x000ea20000002500 */
[----:B------:R-:W-:Y:S01]  /*04b0*/  LEA.HI R4, R4, R5, RZ, 0x2 ;  /* 0x0000000504047211 */ /* 0x000fe200078f10ff */
[----:B------:R-:W-:-:S03]  /*04c0*/  NOP ;  /* 0x0000000000007918 */ /* 0x000fc60000000000 */
[----:B------:R-:W-:-:S05]  /*04d0*/  LOP3.LUT R4, R4, 0xfffffffc, RZ, 0xc0, !PT ;  /* 0xfffffffc04047812 */ /* 0x000fca00078ec0ff */
[----:B------:R-:W-:Y:S01]  /*04e0*/  IMAD.IADD R5, R5, 0x1, -R4 ;  /* 0x0000000105057824 */ /* 0x000fe200078e0a04 */
[----:B0-----:R-:W-:Y:S02]  /*04f0*/  ISETP.NE.OR P0, PT, R2, RZ, !P0 ;  /* 0x000000ff0200720c */ /* 0x001fe40004705670 */
[----:B-1----:R-:W-:-:S11]  /*0500*/  ISETP.NE.AND P3, PT, R3, 0x1, PT ;  /* 0x000000010300780c */ /* 0x002fd60003f65270 */
[----:B------:R-:W-:Y:S01]  /*0510*/  VOTEU.ALL UP0, P0 ;  /* 0x00000000003f7886 */ /* 0x000fe20000000000 */
[----:B------:R-:W-:Y:S01]  /*0520*/  VOTEU.ALL UP1, P0 ;  /* 0x00000000003f7886 */ /* 0x000fe20000020000 */
[----:B------:R-:W2:Y:S01]  /*0530*/  @P3 LDC R9, c[0x0][0x10] ;  /* 0x00000400ff093b82 */ /* 0x000ea20000000800 */
[----:B-----5:R-:W-:Y:S02]  /*0540*/  @P3 IMAD.MOV.U32 R2, RZ, RZ, R11 ;  /* 0x000000ffff023224 */ /* 0x020fe400078e000b */
[----:B------:R-:W-:Y:S01]  /*0550*/  @!UP0 UMOV UR6, 0x400 ;  /* 0x0000040000068882 */ /* 0x000fe20000000000 */
[----:B------:R-:W-:-:S04]  /*0560*/  @!UP0 UIADD3 UR4, -UR4, 0x100000, URZ ;  /* 0x0010000004048890 */ /* 0x000fc8000fffe13f */
[----:B------:R-:W-:Y:S02]  /*0570*/  @!UP0 USHF.L.U32 UR5, UR4, 0xb, URZ ;  /* 0x0000000b04058899 */ /* 0x000fe4000800063f */
[----:B------:R-:W-:Y:S01]  /*0580*/  @!UP0 USHF.L.U32 UR4, UR4, 0x1, URZ ;  /* 0x0000000104048899 */ /* 0x000fe2000800063f */
[----:B------:R-:W-:Y:S02]  /*0590*/  @P3 IMAD.MOV.U32 R3, RZ, RZ, RZ ;  /* 0x000000ffff033224 */ /* 0x000fe400078e00ff */
[----:B------:R-:W-:Y:S01]  /*05a0*/  @P3 IMAD.MOV.U32 R15, RZ, RZ, RZ ;  /* 0x000000ffff0f3224 */ /* 0x000fe200078e00ff */
[----:B------:R-:W0:Y:S08]  /*05b0*/  @!UP0 S2UR UR7, SR_CgaCtaId ;  /* 0x00000000000789c3 */ /* 0x000e300000008800 */
[----:B------:R-:W1:Y:S01]  /*05c0*/  @!P3 LDC R12, c[0x0][0xc] ;  /* 0x00000300ff0cbb82 */ /* 0x000e620000000800 */
[----:B--2---:R-:W-:-:S04]  /*05d0*/  @P3 IMAD.WIDE.U32 R2, R8, R9, R2 ;  /* 0x0000000908023225 */ /* 0x004fc800078e0002 */
[----:B------:R-:W-:Y:S02]  /*05e0*/  IMAD.MOV.U32 R9, RZ, RZ, RZ ;  /* 0x000000ffff097224 */ /* 0x000fe400078e00ff */
[----:B------:R-:W-:Y:S01]  /*05f0*/  @P3 IMAD.IADD R3, R3, 0x1, R15 ;  /* 0x0000000103033824 */ /* 0x000fe200078e020f */
[----:B0-----:R-:W-:Y:S01]  /*0600*/  @!UP0 ULEA UR6, UR7, UR6, 0x18 ;  /* 0x0000000607068291 */ /* 0x001fe2000f8ec03f */
[----:B------:R-:W-:Y:S01]  /*0610*/  VOTEU.ALL UP0, P0 ;  /* 0x00000000003f7886 */ /* 0x000fe20000000000 */
[----:B------:R-:W-:-:S04]  /*0620*/  ISETP.NE.AND P0, PT, R5, 0x3, PT ;  /* 0x000000030500780c */ /* 0x000fc80003f05270 */
[----:B------:R-:W-:Y:S01]  /*0630*/  ISETP.EQ.OR P0, PT, R5, RZ, !P0 ;  /* 0x000000ff0500720c */ /* 0x000fe20004702670 */
[----:B-1----:R-:W-:-:S03]  /*0640*/  @!P3 IMAD.WIDE.U32 R12, R12, R11, R8 ;  /* 0x0000000b0c0cb225 */ /* 0x002fc600078e0008 */
[C---:B------:R-:W-:Y:S01]  /*0650*/  ISETP.EQ.AND P0, PT, R7.reuse, RZ, P0 ;  /* 0x000000ff0700720c */ /* 0x040fe20000702270 */
[----:B------:R-:W-:Y:S01]  /*0660*/  VIADD R7, R7, 0xffffffff ;  /* 0xffffffff07077836 */ /* 0x000fe20000000000 */
[----:B------:R-:W0:Y:S02]  /*0670*/  FENCE.VIEW.ASYNC.S ;  /* 0x00000000000073c6 */ /* 0x000e240000000000 */
[----:B0-----:R0:W3:Y:S01]  /*0680*/  @!UP0 SYNCS.EXCH.64 URZ, [UR6+0xd0], UR4 ;  /* 0x0000d004063f85b2 */ /* 0x0010e20008000100 */
[----:B------:R-:W-:Y:S01]  /*0690*/  @!P3 IMAD.MOV.U32 R2, RZ, RZ, R12 ;  /* 0x000000ffff02b224 */ /* 0x000fe200078e000c */
[----:B------:R-:W-:Y:S01]  /*06a0*/  SEL R4, RZ, 0x1, !P0 ;  /* 0x00000001ff047807 */ /* 0x000fe20004000000 */
[----:B------:R-:W-:Y:S01]  /*06b0*/  @!P3 IMAD.MOV.U32 R3, RZ, RZ, R13 ;  /* 0x000000ffff03b224 */ /* 0x000fe200078e000d */
[----:B------:R-:W-:-:S04]  /*06c0*/  ISETP.GE.U32.AND P1, PT, R7, 0x2, PT ;  /* 0x000000020700780c */ /* 0x000fc80003f26070 */
[----:B------:R-:W-:Y:S01]  /*06d0*/  SEL R4, R4, 0x2, P1 ;  /* 0x0000000204047807 */ /* 0x000fe20000800000 */
[----:B------:R0:W3:Y:S01]  /*06e0*/  @!UP1 SYNCS.EXCH.64 URZ, [UR6+0xd8], UR4 ;  /* 0x0000d804063f95b2 */ /* 0x0000e20008000100 */
[----:B------:R-:W-:Y:S01]  /*06f0*/  NOP ;  /* 0x0000000000007918 */ /* 0x000fe20000000000 */
[----:B---34-:R-:W-:Y:S06]  /*0700*/  BAR.SYNC.DEFER_BLOCKING 0x0 ;  /* 0x0000000000007b1d */ /* 0x018fec0000010000 */
[----:B------:R-:W-:Y:S05]  /*0710*/  @!P2 BRA `(.L_x_4) ;  /* 0x0000009c0010a947 */ /* 0x000fea0003800000 */
[----:B------:R-:W-:-:S13]  /*0720*/  ISETP.GT.U32.AND P0, PT, R7, 0x1, PT ;  /* 0x000000010700780c */ /* 0x000fda0003f04070 */
[----:B0-----:R-:W-:Y:S05]  /*0730*/  @P0 EXIT ;  /* 0x000000000000094d */ /* 0x001fea0003800000 */
[----:B------:R-:W-:Y:S01]  /*0740*/  ULDC.64 UR4, c[0x0][0x750] ;  /* 0x0001d40000047ab9 */ /* 0x000fe20000000a00 */
[----:B------:R-:W-:Y:S01]  /*0750*/  PRMT R12, RZ, 0x7610, R12 ;  /* 0x00007610ff0c7816 */ /* 0x000fe2000000000c */
[----:B------:R-:W-:Y:S01]  /*0760*/  IMAD.MOV.U32 R10, RZ, RZ, -0x1 ;  /* 0xffffffffff0a7424 */ /* 0x000fe200078e00ff */
[----:B------:R-:W-:Y:S01]  /*0770*/  ISETP.GE.U32.AND P0, PT, R2, UR4, PT ;  /* 0x0000000402007c0c */ /* 0x000fe2000bf06070 */
[----:B------:R-:W-:Y:S02]  /*0780*/  IMAD.MOV.U32 R7, RZ, RZ, -0x1 ;  /* 0xffffffffff077424 */ /* 0x000fe400078e00ff */
[----:B------:R-:W-:Y:S01]  /*0790*/  IMAD.MOV.U32 R5, RZ, RZ, -0x1 ;  /* 0xffffffffff057424 */ /* 0x000fe200078e00ff */
[----:B------:R-:W-:-:S13]  /*07a0*/  ISETP.GE.U32.AND.EX P0, PT, R3, UR5, PT, P0 ;  /* 0x0000000503007c0c */ /* 0x000fda000bf06100 */
[----:B------:R-:W-:Y:S05]  /*07b0*/  @P0 BRA `(.L_x_5) ;  /* 0x00000004005c0947 */ /* 0x000fea0003800000 */
[----:B------:R-:W0:Y:S01]  /*07c0*/  LDC.64 R18, c[0x0][0x728] ;  /* 0x0001ca00ff127b82 */ /* 0x000e220000000a00 */
[----:B------:R-:W-:Y:S02]  /*07d0*/  IMAD.MOV.U32 R12, RZ, RZ, R2 ;  /* 0x000000ffff0c7224 */ /* 0x000fe400078e0002 */
[----:B------:R-:W-:-:S05]  /*07e0*/  IMAD.MOV.U32 R13, RZ, RZ, R3 ;  /* 0x000000ffff0d7224 */ /* 0x000fca00078e0003 */
[----:B------:R-:W1:Y:S08]  /*07f0*/  LDC R10, c[0x0][0x730] ;  /* 0x0001cc00ff0a7b82 */ /* 0x000e700000000800 */
[----:B------:R-:W2:Y:S01]  /*0800*/  LDC.64 R20, c[0x0][0x720] ;  /* 0x0001c800ff147b82 */ /* 0x000ea20000000a00 */
[----:B0-----:R-:W-:-:S04]  /*0810*/  ISETP.NE.U32.AND P0, PT, R18, RZ, PT ;  /* 0x000000ff1200720c */ /* 0x001fc80003f05070 */
[----:B------:R-:W-:-:S13]  /*0820*/  ISETP.NE.AND.EX P0, PT, R19, RZ, PT, P0 ;  /* 0x000000ff1300720c */ /* 0x000fda0003f05300 */
[----:B-12---:R-:W-:Y:S05]  /*0830*/  @!P0 BRA `(.L_x_6) ;  /* 0x0000000000288947 */ /* 0x006fea0003800000 */
[----:B------:R-:W0:Y:S02]  /*0840*/  LDC R5, c[0x0][0x734] ;  /* 0x0001cd00ff057b82 */ /* 0x000e240000000800 */
[----:B0-----:R-:W-:-:S05]  /*0850*/  IADD3 R5, P0, R2, R5, RZ ;  /* 0x0000000502057210 */ /* 0x001fca0007f1e0ff */
[----:B------:R-:W-:-:S04]  /*0860*/  IMAD.X R7, RZ, RZ, R3, P0 ;  /* 0x000000ffff077224 */ /* 0x000fc800000e0603 */
[----:B------:R-:W-:-:S04]  /*0870*/  IMAD.WIDE.U32 R12, R7, R18, RZ ;  /* 0x00000012070c7225 */ /* 0x000fc800078e00ff */
[----:B------:R-:W-:-:S04]  /*0880*/  IMAD.WIDE.U32 R14, P0, R5, R19, R12 ;  /* 0x00000013050e7225 */ /* 0x000fc8000780000c */
[----:B------:R-:W-:-:S04]  /*0890*/  IMAD.WIDE.U32 R12, R5, R18, RZ ;  /* 0x00000012050c7225 */ /* 0x000fc800078e00ff */
[----:B------:R-:W-:Y:S01]  /*08a0*/  IMAD.X R17, RZ, RZ, RZ, P0 ;  /* 0x000000ffff117224 */ /* 0x000fe200000e06ff */
[----:B------:R-:W-:Y:S01]  /*08b0*/  IADD3 RZ, P0, R13, R14, RZ ;  /* 0x0000000e0dff7210 */ /* 0x000fe20007f1e0ff */
[----:B------:R-:W-:-:S04]  /*08c0*/  IMAD.MOV.U32 R16, RZ, RZ, R15 ;  /* 0x000000ffff107224 */ /* 0x000fc800078e000f */
[----:B------:R-:W-:-:S08]  /*08d0*/  IMAD.WIDE.U32.X R12, R7, R19, R16, P0 ;  /* 0x00000013070c7225 */ /* 0x000fd000000e0410 */
.L_x_6:
[-CC-:B------:R-:W-:Y:S01]  /*08e0*/  SHF.R.U64 R25, R12, R10.reuse, R13.reuse ;  /* 0x0000000a0c197219 */ /* 0x180fe2000000120d */
[----:B------:R-:W0:Y:S01]  /*08f0*/  LDC.64 R26, c[0x0][0x740] ;  /* 0x0001d000ff1a7b82 */ /* 0x000e220000000a00 */
[----:B------:R-:W-:Y:S01]  /*0900*/  SHF.R.U32.HI R7, RZ, R10, R13 ;  /* 0x0000000aff077219 */ /* 0x000fe2000001160d */
[----:B------:R-:W-:Y:S01]  /*0910*/  ULDC UR4, c[0x0][0x150] ;  /* 0x0000540000047ab9 */ /* 0x000fe20000000800 */
[----:B------:R-:W-:Y:S02]  /*0920*/  IADD3 R9, P0, RZ, -R25, RZ ;  /* 0x80000019ff097210 */ /* 0x000fe40007f1e0ff */
[----:B------:R-:W-:-:S03]  /*0930*/  I2FP.F32.U32 R5, R8 ;  /* 0x0000000800057245 */ /* 0x000fc60000201000 */
[----:B------:R-:W1:Y:S01]  /*0940*/  LDC R14, c[0x0][0x718] ;  /* 0x0001c600ff0e7b82 */ /* 0x000e620000000800 */
[----:B------:R-:W-:Y:S02]  /*0950*/  IMAD.X R15, RZ, RZ, ~R7, P0 ;  /* 0x000000ffff0f7224 */ /* 0x000fe400000e0e07 */
[----:B------:R-:W-:Y:S01]  /*0960*/  FMUL R5, R5, UR4 ;  /* 0x0000000405057c20 */ /* 0x000fe20008400000 */
[----:B------:R-:W-:Y:S01]  /*0970*/  IMAD.WIDE.U32 R12, R9, R20, R2 ;  /* 0x00000014090c7225 */ /* 0x000fe200078e0002 */
[----:B------:R-:W-:-:S03]  /*0980*/  ULDC UR4, c[0x0][0x154] ;  /* 0x0000550000047ab9 */ /* 0x000fc60000000800 */
[----:B------:R-:W-:Y:S01]  /*0990*/  IMAD R10, R15, R20, RZ ;  /* 0x000000140f0a7224 */ /* 0x000fe200078e02ff */
[----:B------:R-:W2:Y:S01]  /*09a0*/  LDC R7, c[0x0][0x144] ;  /* 0x00005100ff077b82 */ /* 0x000ea20000000800 */
[----:B------:R-:W3:Y:S01]  /*09b0*/  F2I.U32.TRUNC.NTZ R5, R5 ;  /* 0x0000000500057305 */ /* 0x000ee2000020f000 */
[----:B------:R-:W-:Y:S02]  /*09c0*/  IMAD.MOV.U32 R15, RZ, RZ, -0x1 ;  /* 0xffffffffff0f7424 */ /* 0x000fe400078e00ff */
[----:B------:R-:W-:-:S04]  /*09d0*/  IMAD R9, R9, R21, R10 ;  /* 0x0000001509097224 */ /* 0x000fc800078e020a */
[----:B------:R-:W4:Y:S01]  /*09e0*/  LDC R16, c[0x0][0x708] ;  /* 0x0001c200ff107b82 */ /* 0x000f220000000800 */
[----:B------:R-:W-:Y:S01]  /*09f0*/  IMAD.IADD R13, R13, 0x1, R9 ;  /* 0x000000010d0d7824 */ /* 0x000fe200078e0209 */
[----:B0-----:R-:W-:Y:S02]  /*0a00*/  ISETP.NE.U32.AND P0, PT, R26, RZ, PT ;  /* 0x000000ff1a00720c */ /* 0x001fe40003f05070 */
[----:B------:R-:W-:Y:S02]  /*0a10*/  I2FP.F32.U32 R9, R11 ;  /* 0x0000000b00097245 */ /* 0x000fe40000201000 */
[----:B------:R-:W-:Y:S02]  /*0a20*/  ISETP.NE.AND.EX P0, PT, R27, RZ, PT, P0 ;  /* 0x000000ff1b00720c */ /* 0x000fe40003f05300 */
[----:B------:R-:W0:Y:S01]  /*0a30*/  LDC R24, c[0x0][0x758] ;  /* 0x0001d600ff187b82 */ /* 0x000e220000000800 */
[-C--:B-1----:R-:W-:Y:S01]  /*0a40*/  SHF.R.U64 R20, R12, R14.reuse, R13 ;  /* 0x0000000e0c147219 */ /* 0x082fe2000000120d */
[----:B---3--:R-:W-:Y:S01]  /*0a50*/  IMAD.MOV R10, RZ, RZ, -R5 ;  /* 0x000000ffff0a7224 */ /* 0x008fe200078e0a05 */
[----:B------:R-:W-:Y:S01]  /*0a60*/  SHF.R.U32.HI R13, RZ, R14, R13 ;  /* 0x0000000eff0d7219 */ /* 0x000fe2000001160d */
[----:B------:R-:W-:-:S04]  /*0a70*/  FMUL R9, R9, UR4 ;  /* 0x0000000409097c20 */ /* 0x000fc80008400000 */
[----:B------:R-:W1:Y:S01]  /*0a80*/  LDC R18, c[0x0][0x148] ;  /* 0x00005200ff127b82 */ /* 0x000e620000000800 */
[----:B--2---:R-:W-:-:S07]  /*0a90*/  IMAD R5, R7, R10, R8 ;  /* 0x0000000a07057224 */ /* 0x004fce00078e0208 */
[----:B------:R-:W2:Y:S01]  /*0aa0*/  LDC R22, c[0x0][0x700] ;  /* 0x0001c000ff167b82 */ /* 0x000ea20000000800 */
[-CC-:B----4-:R-:W-:Y:S02]  /*0ab0*/  SHF.R.U64 R29, R20, R16.reuse, R13.reuse ;  /* 0x00000010141d7219 */ /* 0x190fe4000000120d */
[----:B------:R-:W-:Y:S01]  /*0ac0*/  SHF.R.U32.HI R7, RZ, R16, R13 ;  /* 0x00000010ff077219 */ /* 0x000fe2000001160d */
[----:B------:R-:W-:Y:S01]  /*0ad0*/  IMAD.MOV.U32 R13, RZ, RZ, 0x1 ;  /* 0x00000001ff0d7424 */ /* 0x000fe200078e00ff */
[----:B------:R3:W4:Y:S03]  /*0ae0*/  F2I.U32.TRUNC.NTZ R16, R9 ;  /* 0x0000000900107305 */ /* 0x000726000020f000 */
[----:B------:R-:W1:Y:S01]  /*0af0*/  LDC R19, c[0x0][0x748] ;  /* 0x0001d200ff137b82 */ /* 0x000e620000000800 */
[-C--:B0-----:R-:W-:Y:S02]  /*0b00*/  SHF.L.U32 R8, R15, R24.reuse, RZ ;  /* 0x000000180f087219 */ /* 0x081fe400000006ff */
[----:B------:R-:W-:-:S02]  /*0b10*/  SHF.R.U64 R28, R29, R24, R7 ;  /* 0x000000181d1c7219 */ /* 0x000fc40000001207 */
[----:B------:R-:W-:Y:S02]  /*0b20*/  SHF.R.U32.HI R17, RZ, R24, R7 ;  /* 0x00000018ff117219 */ /* 0x000fe40000011607 */
[----:B------:R-:W-:Y:S01]  /*0b30*/  LOP3.LUT R10, RZ, R8, RZ, 0x33, !PT ;  /* 0x00000008ff0a7212 */ /* 0x000fe200078e33ff */
[----:B------:R-:W0:Y:S01]  /*0b40*/  LDC R21, c[0x0][0x738] ;  /* 0x0001ce00ff157b82 */ /* 0x000e220000000800 */
[----:B------:R-:W-:Y:S01]  /*0b50*/  SHF.L.U32 R7, R13, R24, RZ ;  /* 0x000000180d077219 */ /* 0x000fe200000006ff */
[----:B------:R-:W-:Y:S02]  /*0b60*/  IMAD.MOV.U32 R8, RZ, RZ, R28 ;  /* 0x000000ffff087224 */ /* 0x000fe400078e001c */
[----:B---3--:R-:W-:-:S04]  /*0b70*/  IMAD.MOV.U32 R9, RZ, RZ, R17 ;  /* 0x000000ffff097224 */ /* 0x008fc800078e0011 */
[----:B------:R-:W3:Y:S01]  /*0b80*/  LDC R23, c[0x0][0x710] ;  /* 0x0001c400ff177b82 */ /* 0x000ee20000000800 */
[----:B----4-:R-:W-:Y:S05]  /*0b90*/  @!P0 BRA `(.L_x_7) ;  /* 0x0000000000288947 */ /* 0x010fea0003800000 */
[----:B------:R-:W4:Y:S02]  /*0ba0*/  LDC R15, c[0x0][0x74c] ;  /* 0x0001d300ff0f7b82 */ /* 0x000f240000000800 */
[----:B----4-:R-:W-:-:S05]  /*0bb0*/  IADD3 R15, P0, R28, R15, RZ ;  /* 0x0000000f1c0f7210 */ /* 0x010fca0007f1e0ff */
        /* <DEDUP_REMOVED lines=8> */
.L_x_7:
[----:B-1----:R-:W-:Y:S01]  /*0c40*/  SHF.R.U64 R8, R8, R19, R9 ;  /* 0x0000001308087219 */ /* 0x002fe20000001209 */
[----:B--2---:R-:W-:Y:S01]  /*0c50*/  VIADD R9, R22, 0xffffffff ;  /* 0xffffffff16097836 */ /* 0x004fe20000000000 */
[----:B------:R-:W-:Y:S01]  /*0c60*/  LOP3.LUT R10, R29, R10, RZ, 0xc0, !PT ;  /* 0x0000000a1d0a7212 */ /* 0x000fe200078ec0ff */
[----:B------:R-:W-:Y:S02]  /*0c70*/  IMAD.MOV R16, RZ, RZ, -R16 ;  /* 0x000000ffff107224 */ /* 0x000fe400078e0a10 */
[----:B------:R-:W-:Y:S01]  /*0c80*/  IMAD.MOV R12, RZ, RZ, -R8 ;  /* 0x000000ffff0c7224 */ /* 0x000fe200078e0a08 */
[----:B------:R-:W-:Y:S01]  /*0c90*/  LOP3.LUT R9, R20, R9, RZ, 0xc0, !PT ;  /* 0x0000000914097212 */ /* 0x000fe200078ec0ff */
[----:B------:R-:W-:Y:S02]  /*0ca0*/  @P3 IMAD R5, R18, R16, R11 ;  /* 0x0000001012053224 */ /* 0x000fe400078e020b */
[----:B------:R-:W-:Y:S02]  /*0cb0*/  IMAD R10, R7, R8, R10 ;  /* 0x00000008070a7224 */ /* 0x000fe400078e020a */
[----:B0-----:R-:W-:-:S02]  /*0cc0*/  IMAD R7, R12, R21, R28 ;  /* 0x000000150c077224 */ /* 0x001fc400078e021c */
[----:B---3--:R-:W-:Y:S02]  /*0cd0*/  IMAD R5, R10, R23, R5 ;  /* 0x000000170a057224 */ /* 0x008fe400078e0205 */
[----:B------:R-:W-:Y:S02]  /*0ce0*/  IMAD R10, R7, R22, R9 ;  /* 0x00000016070a7224 */ /* 0x000fe400078e0209 */
[----:B------:R-:W-:-:S03]  /*0cf0*/  IMAD.MOV.U32 R12, RZ, RZ, 0x1 ;  /* 0x00000001ff0c7424 */ /* 0x000fc600078e00ff */
[----:B------:R-:W-:Y:S02]  /*0d00*/  SEL R7, R10, R5, !P3 ;  /* 0x000000050a077207 */ /* 0x000fe40005800000 */
[----:B------:R-:W-:Y:S01]  /*0d10*/  SEL R10, R5, R10, !P3 ;  /* 0x0000000a050a7207 */ /* 0x000fe20005800000 */
[----:B------:R-:W-:-:S07]  /*0d20*/  IMAD.MOV.U32 R5, RZ, RZ, R25 ;  /* 0x000000ffff057224 */ /* 0x000fce00078e0019 */
.L_x_5:
[----:B------:R-:W-:-:S08]  /*0d30*/  NOP ;  /* 0x0000000000007918 */ /* 0x000fd00000000000 */
[----:B------:R-:W0:Y:S02]  /*0d40*/  USETMAXREG.TRY_ALLOC.CTAPOOL UP0, 0xe8 ;  /* 0x000000e8000079c8 */ /* 0x000e240008000600 */
[----:B0-----:R-:W-:-:S13]  /*0d50*/  PLOP3.LUT P0, PT, PT, PT, UP0, 0x80, 0x0 ;  /* 0x000000000000781c */ /* 0x001fda0003f0f008 */
[----:B------:R-:W-:Y:S05]  /*0d60*/  @!P0 BRA `(.L_x_5) ;  /* 0xfffffffc00f08947 */ /* 0x000fea000383ffff */
[----:B------:R-:W-:Y:S01]  /*0d70*/  ULDC.64 UR4, c[0x0][0x698] ;  /* 0x0001a60000047ab9 */ /* 0x000fe20000000a00 */
[----:B------:R-:W-:Y:S01]  /*0d80*/  ULDC.64 UR14, c[0x0][0x208] ;  /* 0x00008200000e7ab9 */ /* 0x000fe20000000a00 */
[----:B------:R-:W-:-:S04]  /*0d90*/  ISETP.NE.U32.AND P0, PT, RZ, UR4, PT ;  /* 0x00000004ff007c0c */ /* 0x000fc8000bf05070 */
[----:B------:R-:W-:-:S13]  /*0da0*/  ISETP.NE.AND.EX P0, PT, RZ, UR5, PT, P0 ;  /* 0x00000005ff007c0c */ /* 0x000fda000bf05300 */
[----:B------:R-:W-:Y:S05]  /*0db0*/  @!P0 BRA `(.L_x_8) ;  /* 0x00000000001c8947 */ /* 0x000fea0003800000 */
[----:B------:R-:W0:Y:S02]  /*0dc0*/  LDC.64 R8, c[0x0][0x698] ;  /* 0x0001a600ff087b82 */ /* 0x000e240000000a00 */
[----:B0-----:R-:W2:Y:S02]  /*0dd0*/  LDG.E.64 R8, desc[UR14][R8.64] ;  /* 0x0000000e08087981 */ /* 0x001ea4000c1e1b00 */
[----:B--2---:R-:W-:-:S04]  /*0de0*/  ISETP.NE.U32.AND P0, PT, R8, RZ, PT ;  /* 0x000000ff0800720c */ /* 0x004fc80003f05070 */
[----:B------:R-:W-:-:S13]  /*0df0*/  ISETP.NE.AND.EX P0, PT, R9, RZ, PT, P0 ;  /* 0x000000ff0900720c */ /* 0x000fda0003f05300 */
[----:B------:R-:W-:Y:S05]  /*0e00*/  @!P0 BRA `(.L_x_8) ;  /* 0x0000000000088947 */ /* 0x000fea0003800000 */
[----:B------:R0:W5:Y:S01]  /*0e10*/  LD.E R15, desc[UR14][R8.64] ;  /* 0x0000000e080f7980 */ /* 0x000162000c101900 */
[----:B------:R-:W-:Y:S05]  /*0e20*/  BRA `(.L_x_9) ;  /* 0x0000000000207947 */ /* 0x000fea0003800000 */
.L_x_8:
[----:B------:R-:W-:Y:S02]  /*0e30*/  ULDC.64 UR4, c[0x0][0x688] ;  /* 0x0001a20000047ab9 */ /* 0x000fe40000000a00 */
[----:B------:R-:W-:-:S04]  /*0e40*/  ISETP.NE.U32.AND P0, PT, RZ, UR4, PT ;  /* 0x00000004ff007c0c */ /* 0x000fc8000bf05070 */
[----:B------:R-:W-:-:S13]  /*0e50*/  ISETP.NE.AND.EX P0, PT, RZ, UR5, PT, P0 ;  /* 0x00000005ff007c0c */ /* 0x000fda000bf05300 */
[----:B------:R-:W-:Y:S05]  /*0e60*/  @!P0 BRA `(.L_x_10) ;  /* 0x00000000000c8947 */ /* 0x000fea0003800000 */
[----:B------:R-:W0:Y:S02]  /*0e70*/  LDC.64 R8, c[0x0][0x688] ;  /* 0x0001a200ff087b82 */ /* 0x000e240000000a00 */
[----:B0-----:R1:W5:Y:S01]  /*0e80*/  LDG.E R15, desc[UR14][R8.64] ;  /* 0x0000000e080f7981 */ /* 0x001362000c1e1900 */
[----:B------:R-:W-:Y:S05]  /*0e90*/  BRA `(.L_x_9) ;  /* 0x0000000000047947 */ /* 0x000fea0003800000 */
.L_x_10:
[----:B------:R-:W2:Y:S02]  /*0ea0*/  LDC R15, c[0x0][0x680] ;  /* 0x0001a000ff0f7b82 */ /* 0x000ea40000000800 */
.L_x_9:
[----:B------:R-:W-:Y:S02]  /*0eb0*/  ULDC.64 UR4, c[0x0][0x6a0] ;  /* 0x0001a80000047ab9 */ /* 0x000fe40000000a00 */
[----:B------:R-:W-:-:S04]  /*0ec0*/  ISETP.NE.U32.AND P0, PT, RZ, UR4, PT ;  /* 0x00000004ff007c0c */ /* 0x000fc8000bf05070 */
[----:B------:R-:W-:-:S13]  /*0ed0*/  ISETP.NE.AND.EX P0, PT, RZ, UR5, PT, P0 ;  /* 0x00000005ff007c0c */ /* 0x000fda000bf05300 */
[----:B------:R-:W-:Y:S05]  /*0ee0*/  @!P0 BRA `(.L_x_11) ;  /* 0x00000000001c8947 */ /* 0x000fea0003800000 */
[----:B01----:R-:W0:Y:S02]  /*0ef0*/  LDC.64 R8, c[0x0][0x6a0] ;  /* 0x0001a800ff087b82 */ /* 0x003e240000000a00 */
[----:B0-----:R-:W3:Y:S02]  /*0f00*/  LDG.E.64 R8, desc[UR14][R8.64] ;  /* 0x0000000e08087981 */ /* 0x001ee4000c1e1b00 */
[----:B---3--:R-:W-:-:S04]  /*0f10*/  ISETP.NE.U32.AND P0, PT, R8, RZ, PT ;  /* 0x000000ff0800720c */ /* 0x008fc80003f05070 */
[----:B------:R-:W-:-:S13]  /*0f20*/  ISETP.NE.AND.EX P0, PT, R9, RZ, PT, P0 ;  /* 0x000000ff0900720c */ /* 0x000fda0003f05300 */
[----:B------:R-:W-:Y:S05]  /*0f30*/  @!P0 BRA `(.L_x_11) ;  /* 0x0000000000088947 */ /* 0x000fea0003800000 */
[----:B------:R0:W5:Y:S01]  /*0f40*/  LD.E R14, desc[UR14][R8.64] ;  /* 0x0000000e080e7980 */ /* 0x000162000c101900 */
[----:B------:R-:W-:Y:S05]  /*0f50*/  BRA `(.L_x_12) ;  /* 0x0000000000207947 */ /* 0x000fea0003800000 */
.L_x_11:
[----:B------:R-:W-:Y:S02]  /*0f60*/  ULDC.64 UR4, c[0x0][0x690] ;  /* 0x0001a40000047ab9 */ /* 0x000fe40000000a00 */
[----:B------:R-:W-:-:S04]  /*0f70*/  ISETP.NE.U32.AND P0, PT, RZ, UR4, PT ;  /* 0x00000004ff007c0c */ /* 0x000fc8000bf05070 */
[----:B------:R-:W-:-:S13]  /*0f80*/  ISETP.NE.AND.EX P0, PT, RZ, UR5, PT, P0 ;  /* 0x00000005ff007c0c */ /* 0x000fda000bf05300 */
[----:B------:R-:W-:Y:S05]  /*0f90*/  @!P0 BRA `(.L_x_13) ;  /* 0x00000000000c8947 */ /* 0x000fea0003800000 */
[----:B01----:R-:W0:Y:S02]  /*0fa0*/  LDC.64 R8, c[0x0][0x690] ;  /* 0x0001a400ff087b82 */ /* 0x003e240000000a00 */
[----:B0-----:R1:W5:Y:S01]  /*0fb0*/  LDG.E R14, desc[UR14][R8.64] ;  /* 0x0000000e080e7981 */ /* 0x001362000c1e1900 */
[----:B------:R-:W-:Y:S05]  /*0fc0*/  BRA `(.L_x_12) ;  /* 0x0000000000047947 */ /* 0x000fea0003800000 */
.L_x_13:
[----:B------:R-:W3:Y:S02]  /*0fd0*/  LDC R14, c[0x0][0x684] ;  /* 0x0001a100ff0e7b82 */ /* 0x000ee40000000800 */
.L_x_12:
[----:B------:R-:W-:-:S13]  /*0fe0*/  LOP3.LUT P0, RZ, R12, 0xff, RZ, 0xc0, !PT ;  /* 0x000000ff0cff7812 */ /* 0x000fda000780c0ff */
[----:B------:R-:W-:Y:S05]  /*0ff0*/  @!P0 EXIT ;  /* 0x000000000000894d */ /* 0x000fea0003800000 */
[----:B------:R-:W-:Y:S01]  /*1000*/  ULDC UR4, c[0x0][0x28c] ;  /* 0x0000a30000047ab9 */ /* 0x000fe20000000800 */
[----:B------:R-:W-:Y:S01]  /*1010*/  LOP3.LUT R13, R4, 0x1, RZ, 0xfc, !PT ;  /* 0x00000001040d7812 */ /* 0x000fe200078efcff */
[----:B------:R-:W-:-:S04]  /*1020*/  UIADD3 UR4, UR4, 0x3f, URZ ;  /* 0x0000003f04047890 */ /* 0x000fc8000fffe03f */
[----:B------:R-:W-:-:S04]  /*1030*/  USHF.R.S32.HI UR5, URZ, 0x1f, UR4 ;  /* 0x0000001f3f057899 */ /* 0x000fc80008011404 */
[----:B------:R-:W-:-:S03]  /*1040*/  ULEA.HI UR5, UR5, UR4, URZ, 0x6 ;  /* 0x0000000405057291 */ /* 0x000fc6000f8f303f */
[----:B------:R-:W-:Y:S01]  /*1050*/  UMOV UR4, URZ ;  /* 0x0000003f00047c82 */ /* 0x000fe20008000000 */
[----:B------:R-:W-:-:S03]  /*1060*/  USHF.R.S32.HI UR6, URZ, 0x6, UR5 ;  /* 0x000000063f067899 */ /* 0x000fc60008011405 */
[----:B------:R-:W-:-:S09]  /*1070*/  UMOV UR5, URZ ;  /* 0x0000003f00057c82 */ /* 0x000fd20008000000 */
.L_x_252:
[----:B01----:R-:W-:Y:S02]  /*1080*/  LOP3.LUT R8, R0, 0x80, RZ, 0xc0, !PT ;  /* 0x0000008000087812 */ /* 0x003fe400078ec0ff */
[----:B------:R-:W-:Y:S02]  /*1090*/  CS2R R88, SRZ ;  /* 0x0000000000587805 */ /* 0x000fe4000001ff00 */
[----:B------:R-:W-:Y:S02]  /*10a0*/  CS2R R90, SRZ ;  /* 0x00000000005a7805 */ /* 0x000fe4000001ff00 */
[----:B------:R-:W-:Y:S02]  /*10b0*/  CS2R R92, SRZ ;  /* 0x00000000005c7805 */ /* 0x000fe4000001ff00 */
[----:B------:R-:W-:Y:S02]  /*10c0*/  SHF.R.U32.HI R9, RZ, 0x7, R8 ;  /* 0x00000007ff097819 */ /* 0x000fe40000011608 */
[----:B------:R-:W-:-:S02]  /*10d0*/  CS2R R94, SRZ ;  /* 0x00000000005e7805 */ /* 0x000fc4000001ff00 */
[----:B------:R-:W-:Y:S02]  /*10e0*/  VIMNMX R8, RZ, UR6, PT ;  /* 0x00000006ff087c48 */ /* 0x000fe4000bfe0100 */
[----:B------:R-:W-:Y:S02]  /*10f0*/  CS2R R96, SRZ ;  /* 0x0000000000607805 */ /* 0x000fe4000001ff00 */
[----:B------:R-:W-:Y:S02]  /*1100*/  CS2R R98, SRZ ;  /* 0x0000000000627805 */ /* 0x000fe4000001ff00 */
[----:B------:R-:W-:Y:S01]  /*1110*/  CS2R R100, SRZ ;  /* 0x0000000000647805 */ /* 0x000fe2000001ff00 */
[----:B------:R-:W0:Y:S01]  /*1120*/  SHFL.IDX PT, R9, R9, RZ, 0x1f ;  /* 0x00001fff09097589 */ /* 0x000e2200000e0000 */
[----:B------:R-:W-:Y:S02]  /*1130*/  IADD3 R8, -R8, UR6, RZ ;  /* 0x0000000608087c10 */ /* 0x000fe4000fffe1ff */
[----:B------:R-:W-:-:S02]  /*1140*/  CS2R R102, SRZ ;  /* 0x0000000000667805 */ /* 0x000fc4000001ff00 */
[----:B------:R-:W-:Y:S02]  /*1150*/  CS2R R104, SRZ ;  /* 0x0000000000687805 */ /* 0x000fe4000001ff00 */
[----:B------:R-:W-:Y:S02]  /*1160*/  CS2R R106, SRZ ;  /* 0x00000000006a7805 */ /* 0x000fe4000001ff00 */
[----:B------:R-:W-:Y:S02]  /*1170*/  ISETP.GE.AND P0, PT, R8, 0x1, PT ;  /* 0x000000010800780c */ /* 0x000fe40003f06270 */
[----:B------:R-:W-:Y:S02]  /*1180*/  CS2R R108, SRZ ;  /* 0x00000000006c7805 */ /* 0x000fe4000001ff00 */
[----:B------:R-:W-:Y:S02]  /*1190*/  CS2R R110, SRZ ;  /* 0x00000000006e7805 */ /* 0x000fe4000001ff00 */
[----:B------:R-:W-:-:S02]  /*11a0*/  CS2R R112, SRZ ;  /* 0x0000000000707805 */ /* 0x000fc4000001ff00 */
[----:B------:R-:W-:Y:S02]  /*11b0*/  CS2R R114, SRZ ;  /* 0x0000000000727805 */ /* 0x000fe4000001ff00 */
[----:B------:R-:W-:Y:S02]  /*11c0*/  CS2R R116, SRZ ;  /* 0x0000000000747805 */ /* 0x000fe4000001ff00 */
[----:B------:R-:W-:Y:S02]  /*11d0*/  CS2R R118, SRZ ;  /* 0x0000000000767805 */ /* 0x000fe4000001ff00 */
[----:B------:R-:W-:Y:S02]  /*11e0*/  CS2R R120, SRZ ;  /* 0x0000000000787805 */ /* 0x000fe4000001ff00 */
[----:B------:R-:W-:Y:S02]  /*11f0*/  CS2R R122, SRZ ;  /* 0x00000000007a7805 */ /* 0x000fe4000001ff00 */
[----:B------:R-:W-:-:S02]  /*1200*/  CS2R R124, SRZ ;  /* 0x00000000007c7805 */ /* 0x000fc4000001ff00 */
[----:B------:R-:W-:Y:S02]  /*1210*/  CS2R R126, SRZ ;  /* 0x00000000007e7805 */ /* 0x000fe4000001ff00 */
[----:B------:R-:W-:Y:S02]  /*1220*/  CS2R R128, SRZ ;  /* 0x0000000000807805 */ /* 0x000fe4000001ff00 */
[----:B------:R-:W-:Y:S02]  /*1230*/  CS2R R130, SRZ ;  /* 0x0000000000827805 */ /* 0x000fe4000001ff00 */
[----:B------:R-:W-:Y:S02]  /*1240*/  CS2R R132, SRZ ;  /* 0x0000000000847805 */ /* 0x000fe4000001ff00 */
[----:B----4-:R-:W-:Y:S02]  /*1250*/  CS2R R134, SRZ ;  /* 0x0000000000867805 */ /* 0x010fe4000001ff00 */
[----:B------:R-:W-:-:S02]  /*1260*/  CS2R R136, SRZ ;  /* 0x0000000000887805 */ /* 0x000fc4000001ff00 */
[----:B------:R-:W-:Y:S02]  /*1270*/  CS2R R138, SRZ ;  /* 0x00000000008a7805 */ /* 0x000fe4000001ff00 */
[----:B------:R-:W-:Y:S02]  /*1280*/  CS2R R140, SRZ ;  /* 0x00000000008c7805 */ /* 0x000fe4000001ff00 */
[----:B------:R-:W-:Y:S02]  /*1290*/  CS2R R142, SRZ ;  /* 0x00000000008e7805 */ /* 0x000fe4000001ff00 */
[----:B0-----:R-:W-:Y:S02]  /*12a0*/  R2UR UR7, R9 ;  /* 0x00000000090772ca */ /* 0x001fe400000e0000 */
        /* <DEDUP_REMOVED lines=35> */
[----:B------:R-:W-:Y:S01]  /*14e0*/  CS2R R86, SRZ ;  /* 0x0000000000567805 */ /* 0x000fe2000001ff00 */
[----:B------:R-:W-:Y:S06]  /*14f0*/  @!P0 BRA `(.L_x_14) ;  /* 0x0000000400248947 */ /* 0x000fec0003800000 */
[----:B------:R-:W0:Y:S01]  /*1500*/  S2UR UR10, SR_CgaCtaId ;  /* 0x00000000000a79c3 */ /* 0x000e220000008800 */
[----:B------:R-:W-:Y:S01]  /*1510*/  ULEA.HI UR8, UR7, UR7, URZ, 0x1 ;  /* 0x0000000707087291 */ /* 0x000fe2000f8f083f */
[----:B------:R-:W-:Y:S01]  /*1520*/  IMAD.U32 R17, RZ, RZ, UR4 ;  /* 0x00000004ff117e24 */ /* 0x000fe2000f8e00ff */
[----:B------:R-:W-:Y:S01]  /*1530*/  UMOV UR9, 0x400 ;  /* 0x0000040000097882 */ /* 0x000fe20000000000 */
[----:B------:R-:W-:Y:S02]  /*1540*/  UPLOP3.LUT UP0, UPT, UPT, UPT, UPT, 0x40, 0x0 ;  /* 0x000000000000789c */ /* 0x000fe40003f0e870 */
[----:B------:R-:W-:Y:S01]  /*1550*/  ULOP3.LUT UR8, UR8, 0x1ffffe, URZ, 0xc0, !UPT ;  /* 0x001ffffe08087892 */ /* 0x000fe2000f8ec03f */
[----:B------:R-:W-:Y:S01]  /*1560*/  UMOV UR12, UR5 ;  /* 0x00000005000c7c82 */ /* 0x000fe20008000000 */
[----:B------:R-:W-:Y:S02]  /*1570*/  UMOV UR13, UR5 ;  /* 0x00000005000d7c82 */ /* 0x000fe40008000000 */
[----:B------:R-:W-:-:S02]  /*1580*/  UIADD3 UR8, UR7, -UR8, URZ ;  /* 0x8000000807087290 */ /* 0x000fc4000fffe03f */
[----:B0-----:R-:W-:-:S04]  /*1590*/  ULEA UR16, UR10, UR9, 0x18 ;  /* 0x000000090a107291 */ /* 0x001fc8000f8ec03f */
[----:B------:R-:W-:-:S04]  /*15a0*/  ULEA UR8, UR8, UR16, 0xb ;  /* 0x0000001008087291 */ /* 0x000fc8000f8e583f */
[----:B------:R-:W-:-:S04]  /*15b0*/  UIADD3 UR8, UR8, 0x180, URZ ;  /* 0x0000018008087890 */ /* 0x000fc8000fffe03f */
[----:B------:R-:W-:-:S04]  /*15c0*/  USHF.R.U32.HI UR8, URZ, 0x4, UR8 ;  /* 0x000000043f087899 */ /* 0x000fc80008011608 */
[----:B------:R-:W-:-:S12]  /*15d0*/  ULOP3.LUT UR7, UR8, 0x3fff, URZ, 0xc0, !UPT ;  /* 0x00003fff08077892 */ /* 0x000fd8000f8ec03f */
.L_x_21:
[----:B------:R-:W-:-:S13]  /*15e0*/  ISETP.NE.AND P1, PT, R13, 0x3, PT ;  /* 0x000000030d00780c */ /* 0x000fda0003f25270 */
[----:B01----:R-:W-:Y:S05]  /*15f0*/  @!P1 BRA `(.L_x_15) ;  /* 0x0000000000049947 */ /* 0x003fea0003800000 */
[----:B------:R-:W-:Y:S01]  /*1600*/  BPT.TRAP 0x1 ;  /* 0x000000040000795c */ /* 0x000fe20000300000 */
.L_x_15:
[----:B------:R-:W-:Y:S01]  /*1610*/  ULEA UR8, UR12, UR16, 0x3 ;  /* 0x000000100c087291 */ /* 0x000fe2000f8e183f */
[----:B------:R-:W-:-:S08]  /*1620*/  SHF.L.U32 R11, R17, 0x1f, RZ ;  /* 0x0000001f110b7819 */ /* 0x000fd000000006ff */
[----:B------:R0:W1:Y:S01]  /*1630*/  SYNCS.PHASECHK.TRANS64.TRYWAIT P0, [UR8], R11 ;  /* 0x0000000bff0075a7 */ /* 0x0000620008000148 */
[----:B------:R-:W-:Y:S05]  /*1640*/  @!P1 BRA `(.L_x_16) ;  /* 0x0000000000049947 */ /* 0x000fea0003800000 */
[----:B------:R-:W-:Y:S01]  /*1650*/  BPT.TRAP 0x1 ;  /* 0x000000040000795c */ /* 0x000fe20000300000 */
.L_x_16:
[C---:B------:R-:W-:Y:S02]  /*1660*/  IMAD.SHL.U32 R9, R0.reuse, 0x20, RZ ;  /* 0x0000002000097824 */ /* 0x040fe400078e00ff */
[C---:B------:R-:W-:Y:S02]  /*1670*/  IMAD.SHL.U32 R12, R0.reuse, 0x200, RZ ;  /* 0x00000200000c7824 */ /* 0x040fe400078e00ff */
[----:B------:R-:W-:Y:S01]  /*1680*/  IMAD.SHL.U32 R16, R0, 0x10, RZ ;  /* 0x0000001000107824 */ /* 0x000fe200078e00ff */
[----:B------:R-:W-:-:S04]  /*1690*/  LOP3.LUT R9, R9, 0x1c00, RZ, 0xc0, !PT ;  /* 0x00001c0009097812 */ /* 0x000fc800078ec0ff */
[----:B------:R-:W-:Y:S01]  /*16a0*/  LOP3.LUT R9, R9, 0x200, R12, 0xf8, !PT ;  /* 0x0000020009097812 */ /* 0x000fe200078ef80c */
[----:B------:R-:W-:-:S03]  /*16b0*/  IMAD.U32 R12, RZ, RZ, UR12 ;  /* 0x0000000cff0c7e24 */ /* 0x000fc6000f8e00ff */
[----:B------:R-:W-:-:S04]  /*16c0*/  LOP3.LUT R9, R9, 0x1c0, R16, 0xf8, !PT ;  /* 0x000001c009097812 */ /* 0x000fc800078ef810 */
[----:B------:R-:W-:-:S04]  /*16d0*/  LOP3.LUT R9, R9, 0x20, R16, 0xf8, !PT ;  /* 0x0000002009097812 */ /* 0x000fc800078ef810 */
[----:B------:R-:W-:-:S05]  /*16e0*/  SHF.R.U32.HI R9, RZ, 0x3, R9 ;  /* 0x00000003ff097819 */ /* 0x000fca0000011609 */
[----:B------:R-:W-:Y:S01]  /*16f0*/  IMAD R9, R12, 0x800, R9 ;  /* 0x000008000c097824 */ /* 0x000fe200078e0209 */
[----:B-1----:R-:W-:Y:S06]  /*1700*/  @P0 BRA `(.L_x_17) ;  /* 0x0000000000080947 */ /* 0x002fec0003800000 */
[----:B------:R-:W1:Y:S02]  /*1710*/  SYNCS.PHASECHK.TRANS64.TRYWAIT P0, [UR8], R11 ;  /* 0x0000000bff0075a7 */ /* 0x000e640008000148 */
[----:B-1----:R-:W-:Y:S05]  /*1720*/  @!P0 BRA `(.L_x_18) ;  /* 0x000000a400e08947 */ /* 0x002fea0003800000 */
.L_x_17:
[----:B------:R-:W-:Y:S01]  /*1730*/  LDS R152, [R9+UR16+0x30180] ;  /* 0x0301801009987984 */ /* 0x000fe20008000800 */
[----:B------:R-:W-:Y:S02]  /*1740*/  UIADD3 UR8, UR16, 0x18180, URZ ;  /* 0x0001818010087890 */ /* 0x000fe4000fffe03f */
[----:B------:R-:W-:Y:S01]  /*1750*/  ULOP3.LUT UR9, UR7, 0x10000, URZ, 0xfc, !UPT ;  /* 0x0001000007097892 */ /* 0x000fe2000f8efc3f */
[----:B------:R-:W4:Y:S01]  /*1760*/  LDS R153, [R9+UR16+0x30580] ;  /* 0x0305801009997984 */ /* 0x000f220008000800 */
[----:B------:R-:W-:Y:S01]  /*1770*/  USHF.R.U32.HI UR8, URZ, 0x4, UR8 ;  /* 0x000000043f087899 */ /* 0x000fe20008011608 */
[----:B------:R-:W-:-:S03]  /*1780*/  UMOV UR11, 0x80000020 ;  /* 0x80000020000b7882 */ /* 0x000fc60000000000 */
[----:B------:R-:W-:-:S04]  /*1790*/  ULOP3.LUT UR8, UR8, 0x3fff, URZ, 0xc0, !UPT ;  /* 0x00003fff08087892 */ /* 0x000fc8000f8ec03f */
[----:B------:R-:W-:Y:S02]  /*17a0*/  ULOP3.LUT UR10, UR8, 0x10000, URZ, 0xfc, !UPT ;  /* 0x00010000080a7892 */ /* 0x000fe4000f8efc3f */
[----:B------:R-:W-:Y:S02]  /*17b0*/  ULEA UR8, UR12, UR9, 0x9 ;  /* 0x000000090c087291 */ /* 0x000fe4000f8e483f */
[----:B------:R-:W-:Y:S01]  /*17c0*/  ULEA UR10, UR12, UR10, 0x9 ;  /* 0x0000000a0c0a7291 */ /* 0x000fe2000f8e483f */
[----:B------:R-:W-:Y:S01]  /*17d0*/  UMOV UR9, 0xc0000010 ;  /* 0xc000001000097882 */ /* 0x000fe20000000000 */
[----:B----4-:R-:W-:-:S07]  /*17e0*/  WARPGROUP.ARRIVE ;  /* 0x00000000000079c5 */ /* 0x010fce0000000000 */
[----:B------:R-:W-:Y:S01]  /*17f0*/  IGMMA.SP.64x128x64.S8.S8 R88, gdesc[UR8], R88, UP0, R152 ;  /* 0x03809800085879f1 */ /* 0x000fe2000bf41258 */
[----:B------:R-:W-:Y:S01]  /*1800*/  UIADD3 UR8, UR8, 0x100, URZ ;  /* 0x0000010008087890 */ /* 0x000fe2000fffe03f */
[----:B------:R-:W-:-:S08]  /*1810*/  UMOV UR9, 0xc0000010 ;  /* 0xc000001000097882 */ /* 0x000fd00000000000 */
[----:B------:R-:W-:Y:S03]  /*1820*/  IGMMA.SP.64x128x64.S8.S8 R24, gdesc[UR8], R24, UP0, R153, gsb0 ;  /* 0x03809900081879f1 */ /* 0x000fe6000b841218 */
[----:B------:R-:W-:Y:S02]  /*1830*/  WARPGROUP.DEPBAR.LE gsb0, 0x0 ;  /* 0x00008000000079c5 */ /* 0x000fe40000010000 */
[----:B------:R-:W-:Y:S05]  /*1840*/  @!P1 BRA `(.L_x_19) ;  /* 0x0000000000049947 */ /* 0x000fea0003800000 */
[----:B------:R-:W-:Y:S01]  /*1850*/  BPT.TRAP 0x1 ;  /* 0x000000040000795c */ /* 0x000fe20000300000 */
.L_x_19:
[----:B------:R-:W-:Y:S01]  /*1860*/  ULEA UR8, UR13, UR16, 0x3 ;  /* 0x000000100d087291 */ /* 0x000fe2000f8e183f */
[----:B------:R-:W-:-:S03]  /*1870*/  ISETP.GT.U32.AND P0, PT, R4, 0x1, PT ;  /* 0x000000010400780c */ /* 0x000fc60003f04070 */
[----:B------:R-:W-:-:S04]  /*1880*/  UIADD3 UR8, UR8, 0x60, URZ ;  /* 0x0000006008087890 */ /* 0x000fc8000fffe03f */
[----:B------:R-:W-:-:S09]  /*1890*/  UPRMT UR8, URZ, 0x654, UR8 ;  /* 0x000006543f087896 */ /* 0x000fd20008000008 */
[----:B------:R-:W-:Y:S01]  /*18a0*/  SYNCS.ARRIVE.TRANS64.RED.A1T0 RZ, [UR8], RZ ;  /* 0x000000ffffff79a7 */ /* 0x000fe20008100408 */
[----:B------:R-:W-:Y:S05]  /*18b0*/  @P0 BRA `(.L_x_20) ;  /* 0x0000000000040947 */ /* 0x000fea0003800000 */
[----:B------:R-:W-:Y:S01]  /*18c0*/  BPT.TRAP 0x1 ;  /* 0x000000040000795c */ /* 0x000fe20000300000 */
.L_x_20:
[----:B------:R-:W-:Y:S01]  /*18d0*/  UIADD3 UR12, UR12, 0x1, URZ ;  /* 0x000000010c0c7890 */ /* 0x000fe2000fffe03f */
[C---:B------:R-:W-:Y:S01]  /*18e0*/  ISETP.GT.AND P0, PT, R8.reuse, 0x1, PT ;  /* 0x000000010800780c */ /* 0x040fe20003f04270 */
[----:B------:R-:W-:Y:S01]  /*18f0*/  UIADD3 UR13, UR13, 0x1, URZ ;  /* 0x000000010d0d7890 */ /* 0x000fe2000fffe03f */
[----:B------:R-:W-:Y:S01]  /*1900*/  VIADD R8, R8, 0xffffffff ;  /* 0xffffffff08087836 */ /* 0x000fe20000000000 */
[----:B------:R-:W-:Y:S02]  /*1910*/  UISETP.NE.AND UP0, UPT, UR12, 0xc, UPT ;  /* 0x0000000c0c00788c */ /* 0x000fe4000bf05270 */
[----:B------:R-:W-:Y:S02]  /*1920*/  UISETP.NE.AND UP1, UPT, UR13, 0xc, UPT ;  /* 0x0000000c0d00788c */ /* 0x000fe4000bf25270 */
[----:B------:R-:W-:Y:S02]  /*1930*/  USEL UR8, URZ, 0x1, UP0 ;  /* 0x000000013f087887 */ /* 0x000fe40008000000 */
[----:B------:R-:W-:-:S02]  /*1940*/  USEL UR12, UR12, URZ, UP0 ;  /* 0x0000003f0c0c7287 */ /* 0x000fc40008000000 */
[----:B------:R-:W-:Y:S02]  /*1950*/  USEL UR13, UR13, URZ, UP1 ;  /* 0x0000003f0d0d7287 */ /* 0x000fe40008800000 */
[----:B------:R-:W-:Y:S01]  /*1960*/  UPLOP3.LUT UP0, UPT, UPT, UPT, UPT, 0x80, 0x0 ;  /* 0x000000000000789c */ /* 0x000fe20003f0f070 */
[----:B------:R-:W-:Y:S01]  /*1970*/  LOP3.LUT R17, R17, UR8, RZ, 0x3c, !PT ;  /* 0x0000000811117c12 */ /* 0x000fe2000f8e3cff */
[----:B------:R-:W-:Y:S09]  /*1980*/  @P0 BRA `(.L_x_21) ;  /* 0xfffffffc00140947 */ /* 0x000ff2000383ffff */
.L_x_14:
[----:B------:R-:W-:Y:S01]  /*1990*/  LOP3.LUT R8, R0, 0x60, RZ, 0xc0, !PT ;  /* 0x0000006000087812 */ /* 0x000fe200078ec0ff */
[----:B------:R-:W-:Y:S01]  /*19a0*/  UIADD3 UR5, UR6, UR5, URZ ;  /* 0x0000000506057290 */ /* 0x000fe2000fffe03f */
[----:B------:R-:W-:Y:S01]  /*19b0*/  SHF.R.U32.HI R9, RZ, 0x2, R0 ;  /* 0x00000002ff097819 */ /* 0x000fe20000011600 */
[----:B------:R-:W-:Y:S01]  /*19c0*/  ULDC UR12, c[0x0][0x284] ;  /* 0x0000a100000c7ab9 */ /* 0x000fe20000000800 */
[----:B------:R-:W-:Y:S01]  /*19d0*/  SHF.R.U32.HI R8, RZ, 0x5, R8 ;  /* 0x00000005ff087819 */ /* 0x000fe20000011608 */
[----:B------:R-:W-:Y:S01]  /*19e0*/  UISETP.GT.U32.AND UP0, UPT, UR5, 0xb, UPT ;  /* 0x0000000b0500788c */ /* 0x000fe2000bf04070 */
[----:B------:R-:W-:Y:S01]  /*19f0*/  LOP3.LUT R9, R9, 0x7, RZ, 0xc0, !PT ;  /* 0x0000000709097812 */ /* 0x000fe200078ec0ff */
[----:B------:R-:W-:Y:S01]  /*1a00*/  UISETP.GE.U32.AND UP1, UPT, UR6, 0xc, UPT ;  /* 0x0000000c0600788c */ /* 0x000fe2000bf26070 */
[----:B-1----:R-:W-:Y:S01]  /*1a10*/  SHF.R.U32.HI R12, RZ, 0x1, R0 ;  /* 0x00000001ff0c7819 */ /* 0x002fe20000011600 */
[----:B------:R-:W-:Y:S01]  /*1a20*/  IMAD.SHL.U32 R16, R8, 0x10, RZ ;  /* 0x0000001008107824 */ /* 0x000fe200078e00ff */
[----:B------:R-:W-:Y:S01]  /*1a30*/  UISETP.LT.U32.AND UP0, UPT, UR6, 0xc, UP0 ;  /* 0x0000000c0600788c */ /* 0x000fe20008701070 */
[----:B------:R-:W-:Y:S01]  /*1a40*/  SHF.R.S32.HI R20, RZ, 0x1f, R5 ;  /* 0x0000001fff147819 */ /* 0x000fe20000011405 */
[----:B------:R-:W-:Y:S01]  /*1a50*/  ULDC.64 UR10, c[0x0][0x6d0] ;  /* 0x0001b400000a7ab9 */ /* 0x000fe20000000a00 */
[----:B------:R-:W-:Y:S01]  /*1a60*/  UIMAD.WIDE.U32 UR8, UR5, -0x55555555, URZ ;  /* 0xaaaaaaab050878a5 */ /* 0x000fe2000f8e003f */
[--C-:B0-----:R-:W-:Y:S01]  /*1a70*/  LOP3.LUT R11, R16, 0xfffffff0, R9.reuse, 0xe2, !PT ;  /* 0xfffffff0100b7812 */ /* 0x101fe200078ee209 */
[----:B------:R-:W-:Y:S01]  /*1a80*/  IMAD R9, R8, -0x10, -R9 ;  /* 0xfffffff008097824 */ /* 0x000fe200078e0a09 */
[----:B------:R-:W0:Y:S01]  /*1a90*/  LDC R16, c[0x0][0x288] ;  /* 0x0000a200ff107b82 */ /* 0x000e220000000800 */
[----:B------:R-:W-:Y:S01]  /*1aa0*/  LOP3.LUT R8, R6, 0x1, RZ, 0xc0, !PT ;  /* 0x0000000106087812 */ /* 0x000fe200078ec0ff */
[----:B------:R-:W-:Y:S01]  /*1ab0*/  USEL UR7, URZ, 0x1, !UP0 ;  /* 0x000000013f077887 */ /* 0x000fe2000c000000 */
[----:B------:R-:W-:Y:S01]  /*1ac0*/  LOP3.LUT R11, R11, 0x40, R12, 0xf8, !PT ;  /* 0x000000400b0b7812 */ /* 0x000fe200078ef80c */
[----:B------:R-:W-:Y:S01]  /*1ad0*/  IMAD.SHL.U32 R12, R10, 0x100, RZ ;  /* 0x000001000a0c7824 */ /* 0x000fe200078e00ff */
[----:B------:R-:W-:Y:S01]  /*1ae0*/  LOP3.LUT R10, R0, 0x3, RZ, 0xc0, !PT ;  /* 0x00000003000a7812 */ /* 0x000fe200078ec0ff */
[----:B------:R-:W-:Y:S01]  /*1af0*/  IMAD R19, R8, -0x40, R9 ;  /* 0xffffffc008137824 */ /* 0x000fe200078e0209 */
[----:B------:R-:W-:Y:S01]  /*1b00*/  USHF.R.U32.HI UR8, URZ, 0x3, UR9 ;  /* 0x000000033f087899 */ /* 0x000fe20008011609 */
[----:B------:R-:W-:Y:S01]  /*1b10*/  IMAD R8, R20, UR10, RZ ;  /* 0x0000000a14087c24 */ /* 0x000fe2000f8e02ff */
[----:B------:R-:W-:Y:S01]  /*1b20*/  LOP3.LUT R154, R11, R12, RZ, 0xfc, !PT ;  /* 0x0000000c0b9a7212 */ /* 0x000fe200078efcff */
[----:B------:R-:W-:Y:S01]  /*1b30*/  IMAD.SHL.U32 R11, R7, 0x80, RZ ;  /* 0x00000080070b7824 */ /* 0x000fe200078e00ff */
[----:B------:R-:W-:Y:S01]  /*1b40*/  ULOP3.LUT UR4, UR4, UR7, URZ, 0x3c, !UPT ;  /* 0x0000000704047292 */ /* 0x000fe2000f8e3c3f */
[----:B------:R-:W-:Y:S01]  /*1b50*/  IMAD R17, R5, UR11, R8 ;  /* 0x0000000b05117c24 */ /* 0x000fe2000f8e0208 */
[----:B------:R-:W-:Y:S01]  /*1b60*/  SHF.R.S32.HI R155, RZ, 0x1f, R154 ;  /* 0x0000001fff9b7819 */ /* 0x000fe2000001149a */
[----:B------:R-:W-:Y:S01]  /*1b70*/  UIMAD UR5, UR8, -0xc, UR5 ;  /* 0xfffffff4080578a4 */ /* 0x000fe2000f8e0205 */
[----:B------:R-:W-:-:S02]  /*1b80*/  WARPGROUP.DEPBAR.LE gsb0, 0x0 ;  /* 0x00008000000079c5 */ /* 0x000fc40000010000 */
[----:B------:R-:W-:Y:S01]  /*1b90*/  @UP1 ULOP3.LUT UR4, UR4, 0x1, UR8, 0x78, !UPT ;  /* 0x0000000104041892 */ /* 0x000fe2000f8e7808 */
[----:B------:R-:W-:-:S04]  /*1ba0*/  IMAD.WIDE.U32 R8, R5, UR10, R154 ;  /* 0x0000000a05087c25 */ /* 0x000fc8000f8e009a */
[----:B------:R-:W-:Y:S01]  /*1bb0*/  IMAD.IADD R17, R9, 0x1, R17 ;  /* 0x0000000109117824 */ /* 0x000fe200078e0211 */
[----:B0-----:R-:W-:Y:S01]  /*1bc0*/  ISETP.GE.AND P0, PT, R11, R16, PT ;  /* 0x000000100b00720c */ /* 0x001fe20003f06270 */
[----:B------:R-:W-:Y:S02]  /*1bd0*/  IMAD R10, R10, -0x2, R16 ;  /* 0xfffffffe0a0a7824 */ /* 0x000fe400078e0210 */
[----:B------:R-:W-:Y:S01]  /*1be0*/  IMAD.MOV.U32 R16, RZ, RZ, R8 ;  /* 0x000000ffff107224 */ /* 0x000fe200078e0008 */
[----:B------:R-:W-:Y:S01]  /*1bf0*/  ISETP.GE.OR P0, PT, R12, UR12, P0 ;  /* 0x0000000c0c007c0c */ /* 0x000fe20008706670 */
[----:B------:R-:W-:Y:S01]  /*1c00*/  IMAD.IADD R11, R10, 0x1, -R11 ;  /* 0x000000010a0b7824 */ /* 0x000fe200078e0a0b */
[----:B------:R-:W-:Y:S01]  /*1c10*/  IADD3 R12, -R12, UR12, R19 ;  /* 0x0000000c0c0c7c10 */ /* 0x000fe2000fffe113 */
[----:B------:R-:W-:-:S10]  /*1c20*/  IMAD.MOV.U32 R10, RZ, RZ, -0x1 ;  /* 0xffffffffff0a7424 */ /* 0x000fd400078e00ff */
[----:B------:R-:W-:Y:S05]  /*1c30*/  @P0 BRA `(.L_x_22) ;  /* 0x0000008000240947 */ /* 0x000fea0003800000 */
[----:B------:R-:W0:Y:S01]  /*1c40*/  LDC.64 R152, c[0x0][0x6c8] ;  /* 0x0001b200ff987b82 */ /* 0x000e220000000a00 */
[----:B---3-5:R-:W-:Y:S01]  /*1c50*/  ISETP.NE.AND P1, PT, R14, RZ, PT ;  /* 0x000000ff0e00720c */ /* 0x028fe20003f25270 */
[----:B------:R-:W-:Y:S01]  /*1c60*/  IMAD.WIDE R18, R7, 0x80, RZ ;  /* 0x0000008007127825 */ /* 0x000fe200078e02ff */
[----:B------:R-:W-:Y:S01]  /*1c70*/  ISETP.GT.AND P2, PT, R12, RZ, PT ;  /* 0x000000ff0c00720c */ /* 0x000fe20003f44270 */
[----:B------:R-:W-:Y:S02]  /*1c80*/  BSSY B0, `(.L_x_22) ;  /* 0x0000804000007945 */ /* 0x000fe40003800000 */
[----:B------:R-:W-:Y:S01]  /*1c90*/  IMAD.SHL.U32 R9, R0, 0x2, RZ ;  /* 0x0000000200097824 */ /* 0x000fe200078e00ff */
[----:B------:R-:W-:-:S04]  /*1ca0*/  ISETP.GT.AND P0, PT, R11, RZ, P2 ;  /* 0x000000ff0b00720c */ /* 0x000fc80001704270 */
[----:B------:R-:W-:Y:S01]  /*1cb0*/  LOP3.LUT R9, R18, 0x6, R9, 0xf8, !PT ;  /* 0x0000000612097812 */ /* 0x000fe200078ef809 */
[----:B0-----:R-:W-:-:S04]  /*1cc0*/  IMAD R8, R19, R152, RZ ;  /* 0x0000009813087224 */ /* 0x001fc800078e02ff */
[----:B------:R-:W-:-:S04]  /*1cd0*/  IMAD.WIDE.U32 R160, R9, R152, R16 ;  /* 0x0000009809a07225 */ /* 0x000fc800078e0010 */
[----:B------:R-:W-:-:S04]  /*1ce0*/  IMAD R7, R9, R153, R8 ;  /* 0x0000009909077224 */ /* 0x000fc800078e0208 */
[----:B------:R-:W-:Y:S01]  /*1cf0*/  IMAD.IADD R163, R161, 0x1, R7 ;  /* 0x00000001a1a37824 */ /* 0x000fe200078e0207 */
[----:B------:R-:W-:Y:S06]  /*1d00*/  @!P1 BRA `(.L_x_23) ;  /* 0x0000006000d49947 */ /* 0x000fec0003800000 */
[----:B------:R-:W0:Y:S01]  /*1d10*/  LDC.64 R22, c[0x0][0x6b0] ;  /* 0x0001ac00ff167b82 */ /* 0x000e220000000a00 */
[----:B------:R-:W-:Y:S01]  /*1d20*/  ULDC.64 UR8, c[0x0][0x6b8] ;  /* 0x0001ae0000087ab9 */ /* 0x000fe20000000a00 */
[----:B------:R-:W-:Y:S01]  /*1d30*/  ULDC.64 UR10, c[0x0][0x6a8] ;  /* 0x0001aa00000a7ab9 */ /* 0x000fe20000000a00 */
[----:B------:R-:W-:Y:S01]  /*1d40*/  IMAD R8, R20, UR8, RZ ;  /* 0x0000000814087c24 */ /* 0x000fe2000f8e02ff */
[----:B------:R-:W-:Y:S01]  /*1d50*/  ULDC.64 UR12, c[0x0][0x6c0] ;  /* 0x0001b000000c7ab9 */ /* 0x000fe20000000a00 */
[----:B------:R-:W-:-:S03]  /*1d60*/  IMAD.WIDE.U32 R20, R5, UR8, R154 ;  /* 0x0000000805147c25 */ /* 0x000fc6000f8e009a */
[----:B------:R-:W1:Y:S01]  /*1d70*/  LDC.64 R158, c[0x0][0x6b0] ;  /* 0x0001ac00ff9e7b82 */ /* 0x000e620000000a00 */
[----:B------:R-:W-:Y:S02]  /*1d80*/  IMAD R8, R5, UR9, R8 ;  /* 0x0000000905087c24 */ /* 0x000fe4000f8e0208 */
[----:B0-----:R-:W-:Y:S02]  /*1d90*/  IMAD R18, R19, R22, RZ ;  /* 0x0000001613127224 */ /* 0x001fe400078e02ff */
[----:B------:R-:W-:Y:S02]  /*1da0*/  IMAD.IADD R19, R21, 0x1, R8 ;  /* 0x0000000115137824 */ /* 0x000fe400078e0208 */
[----:B------:R-:W-:Y:S02]  /*1db0*/  IMAD R7, R9, R23, R18 ;  /* 0x0000001709077224 */ /* 0x000fe400078e0212 */
[----:B------:R-:W-:-:S04]  /*1dc0*/  IMAD.MOV.U32 R18, RZ, RZ, R20 ;  /* 0x000000ffff127224 */ /* 0x000fc800078e0014 */
[----:B------:R-:W-:-:S04]  /*1dd0*/  IMAD.WIDE.U32 R16, R9, R22, R18 ;  /* 0x0000001609107225 */ /* 0x000fc800078e0012 */
[----:B------:R-:W-:Y:S01]  /*1de0*/  IMAD.IADD R17, R17, 0x1, R7 ;  /* 0x0000000111117824 */ /* 0x000fe200078e0207 */
[----:B------:R-:W-:-:S04]  /*1df0*/  LEA R156, P1, R16, UR10, 0x2 ;  /* 0x0000000a109c7c11 */ /* 0x000fc8000f8210ff */
[----:B------:R-:W-:-:S05]  /*1e00*/  LEA.HI.X R157, R16, UR11, R17, 0x2, P1 ;  /* 0x0000000b109d7c11 */ /* 0x000fca00088f1411 */
[----:B------:R0:W3:Y:S01]  /*1e10*/  @P0 LDG.E.LTC128B R161, desc[UR14][R156.64] ;  /* 0x0000000e9ca10981 */ /* 0x0000e2000c1e1920 */
[C---:B------:R-:W-:Y:S01]  /*1e20*/  LEA R172, P1, R160.reuse, UR12, 0x2 ;  /* 0x0000000ca0ac7c11 */ /* 0x040fe2000f8210ff */
[----:B-1----:R-:W-:Y:S01]  /*1e30*/  IMAD.WIDE.U32 R164, R9, R22, R158 ;  /* 0x0000001609a47225 */ /* 0x002fe200078e009e */
[----:B------:R-:W-:Y:S02]  /*1e40*/  BSSY B1, `(.L_x_24) ;  /* 0x0000011000017945 */ /* 0x000fe40003800000 */
[----:B------:R-:W-:Y:S01]  /*1e50*/  LEA.HI.X R173, R160, UR13, R163, 0x2, P1 ;  /* 0x0000000da0ad7c11 */ /* 0x000fe200088f14a3 */
[----:B------:R-:W-:Y:S01]  /*1e60*/  IMAD.IADD R175, R7, 0x1, R165 ;  /* 0x0000000107af7824 */ /* 0x000fe200078e02a5 */
[----:B------:R-:W-:Y:S02]  /*1e70*/  ISETP.GT.AND P1, PT, R11, 0x1, P2 ;  /* 0x000000010b00780c */ /* 0x000fe40001724270 */
[----:B------:R-:W-:Y:S01]  /*1e80*/  IADD3 R17, P5, R20, R164, RZ ;  /* 0x000000a414117210 */ /* 0x000fe20007fbe0ff */
[----:B0-----:R-:W-:Y:S01]  /*1e90*/  IMAD.WIDE.U32 R156, R9, R22, R154 ;  /* 0x00000016099c7225 */ /* 0x001fe200078e009a */
[----:B------:R-:W-:-:S03]  /*1ea0*/  LEA R162, P4, R152, R172, 0x2 ;  /* 0x000000ac98a27211 */ /* 0x000fc600078810ff */
[----:B------:R-:W-:Y:S02]  /*1eb0*/  IMAD.IADD R169, R7, 0x1, R157 ;  /* 0x0000000107a97824 */ /* 0x000fe400078e029d */
[----:B---3--:R-:W-:Y:S02]  /*1ec0*/  IMAD R16, R161, R14, RZ ;  /* 0x0000000ea1107224 */ /* 0x008fe400078e02ff */
[----:B------:R-:W-:Y:S02]  /*1ed0*/  IMAD.MOV.U32 R167, RZ, RZ, R161 ;  /* 0x000000ffffa77224 */ /* 0x000fe400078e00a1 */
[----:B--2---:R-:W-:Y:S01]  /*1ee0*/  IMAD R163, R88, R15, R16 ;  /* 0x0000000f58a37224 */ /* 0x004fe200078e0210 */
[----:B------:R-:W-:Y:S01]  /*1ef0*/  LEA R16, P6, R17, UR10, 0x2 ;  /* 0x0000000a11107c11 */ /* 0x000fe2000f8c10ff */
[----:B------:R-:W-:-:S03]  /*1f00*/  IMAD.X R88, R175, 0x1, R19, P5 ;  /* 0x00000001af587824 */ /* 0x000fc600028e0613 */
[----:B------:R0:W-:Y:S02]  /*1f10*/  @P0 STG.E desc[UR14][R172.64], R163 ;  /* 0x000000a3ac000986 */ /* 0x0001e4000c10190e */
[----:B------:R-:W-:Y:S01]  /*1f20*/  LEA.HI.X R17, R17, UR11, R88, 0x2, P6 ;  /* 0x0000000b11117c11 */ /* 0x000fe2000b0f1458 */
[----:B------:R-:W-:Y:S06]  /*1f30*/  @!P1 BRA `(.L_x_25) ;  /* 0x0000000000049947 */ /* 0x000fec0003800000 */
[----:B------:R1:W5:Y:S02]  /*1f40*/  LDG.E.LTC128B R167, desc[UR14][R16.64] ;  /* 0x0000000e10a77981 */ /* 0x000364000c1e1920 */
.L_x_25:
[----:B------:R-:W-:Y:S05]  /*1f50*/  BSYNC B1 ;  /* 0x0000000000017941 */ /* 0x000fea0003800000 */
.L_x_24:
[----:B-----5:R-:W-:Y:S01]  /*1f60*/  IMAD R88, R167, R14, RZ ;  /* 0x0000000ea7587224 */ /* 0x020fe200078e02ff */
[----:B0-----:R-:W-:Y:S01]  /*1f70*/  LEA.HI.X R163, R152, R173, R153, 0x2, P4 ;  /* 0x000000ad98a37211 */ /* 0x001fe200020f1499 */
[----:B-1----:R-:W-:Y:S01]  /*1f80*/  IMAD.MOV.U32 R16, RZ, RZ, R156 ;  /* 0x000000ffff107224 */ /* 0x002fe200078e009c */
[----:B------:R-:W-:Y:S01]  /*1f90*/  ISETP.GT.AND P0, PT, R12, 0x8, PT ;  /* 0x000000080c00780c */ /* 0x000fe20003f04270 */
[----:B------:R-:W-:Y:S01]  /*1fa0*/  IMAD R89, R89, R15, R88 ;  /* 0x0000000f59597224 */ /* 0x000fe200078e0258 */
[----:B------:R-:W-:Y:S01]  /*1fb0*/  IADD3 R160, P5, R154, R164, RZ ;  /* 0x000000a49aa07210 */ /* 0x000fe20007fbe0ff */
[----:B------:R-:W-:Y:S01]  /*1fc0*/  IMAD.MOV.U32 R17, RZ, RZ, R169 ;  /* 0x000000ffff117224 */ /* 0x000fe200078e00a9 */
[----:B------:R-:W-:Y:S01]  /*1fd0*/  ISETP.GT.AND P4, PT, R11, RZ, P0 ;  /* 0x000000ff0b00720c */ /* 0x000fe20000784270 */
[----:B------:R-:W-:Y:S01]  /*1fe0*/  BSSY B1, `(.L_x_26) ;  /* 0x000000b000017945 */ /* 0x000fe20003800000 */
[----:B------:R0:W-:Y:S01]  /*1ff0*/  @P1 STG.E desc[UR14][R162.64], R89 ;  /* 0x00000059a2001986 */ /* 0x0001e2000c10190e */
[----:B------:R-:W-:-:S04]  /*2000*/  IMAD.WIDE.U32 R16, R5, UR8, R16 ;  /* 0x0000000805107c25 */ /* 0x000fc8000f8e0010 */
[----:B------:R-:W-:Y:S01]  /*2010*/  IMAD.X R161, R155, 0x1, R175, P5 ;  /* 0x000000019ba17824 */ /* 0x000fe200028e06af */
[----:B------:R-:W-:Y:S01]  /*2020*/  LEA R156, P5, R16, UR10, 0x2 ;  /* 0x0000000a109c7c11 */ /* 0x000fe2000f8a10ff */
[----:B------:R-:W-:Y:S02]  /*2030*/  IMAD.IADD R17, R8, 0x1, R17 ;  /* 0x0000000108117824 */ /* 0x000fe400078e0211 */
[----:B------:R-:W-:-:S03]  /*2040*/  IMAD.WIDE.U32 R160, R5, UR8, R160 ;  /* 0x0000000805a07c25 */ /* 0x000fc6000f8e00a0 */
[----:B------:R-:W-:Y:S01]  /*2050*/  LEA.HI.X R157, R16, UR11, R17, 0x2, P5 ;  /* 0x0000000b109d7c11 */ /* 0x000fe2000a8f1411 */
[----:B------:R-:W-:Y:S01]  /*2060*/  IMAD.IADD R171, R8, 0x1, R161 ;  /* 0x0000000108ab7824 */ /* 0x000fe200078e02a1 */
[----:B0-----:R-:W-:Y:S06]  /*2070*/  @!P4 BRA `(.L_x_27) ;  /* 0x000000000004c947 */ /* 0x001fec0003800000 */
[----:B------:R0:W5:Y:S02]  /*2080*/  LDG.E.LTC128B R167, desc[UR14][R156.64+0x20] ;  /* 0x0000200e9ca77981 */ /* 0x000164000c1e1920 */
.L_x_27:
[----:B------:R-:W-:Y:S05]  /*2090*/  BSYNC B1 ;  /* 0x0000000000017941 */ /* 0x000fea0003800000 */
.L_x_26:
[----:B------:R-:W-:Y:S01]  /*20a0*/  ISETP.GT.AND P6, PT, R11, 0x1, P0 ;  /* 0x000000010b00780c */ /* 0x000fe200007c4270 */
[----:B------:R-:W-:Y:S01]  /*20b0*/  IMAD.MOV.U32 R16, RZ, RZ, R164 ;  /* 0x000000ffff107224 */ /* 0x000fe200078e00a4 */
[----:B------:R-:W-:Y:S01]  /*20c0*/  LEA R88, P1, R160, UR10, 0x2 ;  /* 0x0000000aa0587c11 */ /* 0x000fe2000f8210ff */
[----:B------:R-:W-:Y:S01]  /*20d0*/  IMAD.MOV.U32 R17, RZ, RZ, R175 ;  /* 0x000000ffff117224 */ /* 0x000fe200078e00af */
[----:B------:R-:W-:Y:S01]  /*20e0*/  BSSY B1, `(.L_x_28) ;  /* 0x0000010000017945 */ /* 0x000fe20003800000 */
[----:B-----5:R-:W-:Y:S02]  /*20f0*/  IMAD R89, R167, R14, RZ ;  /* 0x0000000ea7597224 */ /* 0x020fe400078e02ff */
[----:B------:R-:W-:-:S04]  /*2100*/  IMAD.WIDE.U32 R168, R22, 0x7, R16 ;  /* 0x0000000716a87825 */ /* 0x000fc800078e0010 */
[----:B------:R-:W-:Y:S01]  /*2110*/  IMAD R16, R23, 0x7, RZ ;  /* 0x0000000717107824 */ /* 0x000fe200078e02ff */
[----:B------:R-:W-:Y:S01]  /*2120*/  IADD3 R17, P5, R20, R168, RZ ;  /* 0x000000a814117210 */ /* 0x000fe20007fbe0ff */
[----:B------:R-:W-:Y:S01]  /*2130*/  IMAD R175, R90, R15, R89 ;  /* 0x0000000f5aaf7224 */ /* 0x000fe200078e0259 */
[----:B------:R-:W-:Y:S01]  /*2140*/  LEA.HI.X R89, R160, UR11, R171, 0x2, P1 ;  /* 0x0000000ba0597c11 */ /* 0x000fe200088f14ab */
[----:B------:R-:W-:Y:S01]  /*2150*/  @P4 IMAD.MOV.U32 R164, RZ, RZ, R172 ;  /* 0x000000ffffa44224 */ /* 0x000fe200078e00ac */
[----:B------:R-:W-:Y:S01]  /*2160*/  ISETP.GT.AND P1, PT, R11, 0x8, P2 ;  /* 0x000000080b00780c */ /* 0x000fe20001724270 */
[----:B------:R-:W-:Y:S02]  /*2170*/  @P4 IMAD.MOV.U32 R165, RZ, RZ, R173 ;  /* 0x000000ffffa54224 */ /* 0x000fe400078e00ad */
[----:B------:R-:W-:-:S03]  /*2180*/  IMAD.IADD R170, R169, 0x1, R16 ;  /* 0x00000001a9aa7824 */ /* 0x000fc600078e0210 */
[----:B------:R1:W-:Y:S01]  /*2190*/  @P4 STG.E desc[UR14][R164.64+0x20], R175 ;  /* 0x000020afa4004986 */ /* 0x0003e2000c10190e */
[----:B------:R-:W-:Y:S01]  /*21a0*/  LEA R160, P4, R17, UR10, 0x2 ;  /* 0x0000000a11a07c11 */ /* 0x000fe2000f8810ff */
[----:B------:R-:W-:Y:S01]  /*21b0*/  IMAD.X R166, R170, 0x1, R19, P5 ;  /* 0x00000001aaa67824 */ /* 0x000fe200028e0613 */
[----:B------:R-:W-:Y:S11]  /*21c0*/  @!P6 BRA `(.L_x_29) ;  /* 0x000000000004e947 */ /* 0x000ff60003800000 */
[----:B------:R2:W5:Y:S02]  /*21d0*/  LDG.E.LTC128B R167, desc[UR14][R88.64+0x20] ;  /* 0x0000200e58a77981 */ /* 0x000564000c1e1920 */
.L_x_29:
[----:B------:R-:W-:Y:S05]  /*21e0*/  BSYNC B1 ;  /* 0x0000000000017941 */ /* 0x000fea0003800000 */
.L_x_28:
[----:B-----5:R-:W-:Y:S01]  /*21f0*/  IMAD R90, R167, R14, RZ ;  /* 0x0000000ea75a7224 */ /* 0x020fe200078e02ff */
[----:B------:R-:W-:Y:S01]  /*2200*/  LEA.HI.X R161, R17, UR11, R166, 0x2, P4 ;  /* 0x0000000b11a17c11 */ /* 0x000fe2000a0f14a6 */
[----:B------:R-:W-:Y:S02]  /*2210*/  IMAD.MOV.U32 R177, RZ, RZ, R167 ;  /* 0x000000ffffb17224 */ /* 0x000fe400078e00a7 */
[----:B-1----:R-:W-:-:S05]  /*2220*/  IMAD R175, R91, R15, R90 ;  /* 0x0000000f5baf7224 */ /* 0x002fca00078e025a */
[----:B------:R1:W-:Y:S04]  /*2230*/  @P6 STG.E desc[UR14][R162.64+0x20], R175 ;  /* 0x000020afa2006986 */ /* 0x0003e8000c10190e */
[----:B------:R3:W4:Y:S01]  /*2240*/  @P1 LDG.E.LTC128B R177, desc[UR14][R160.64] ;  /* 0x0000000ea0b11981 */ /* 0x000722000c1e1920 */
[----:B------:R-:W-:Y:S01]  /*2250*/  IMAD.WIDE.U32 R166, R22, 0x7, R158 ;  /* 0x0000000716a67825 */ /* 0x000fe200078e009e */
[-C--:B------:R-:W-:Y:S01]  /*2260*/  IADD3 R168, P5, R168, R22.reuse, RZ ;  /* 0x00000016a8a87210 */ /* 0x080fe20007fbe0ff */
[----:B------:R-:W-:Y:S02]  /*2270*/  BSSY B1, `(.L_x_30) ;  /* 0x000001a000017945 */ /* 0x000fe40003800000 */
[----:B------:R-:W-:Y:S01]  /*2280*/  IMAD.IADD R167, R16, 0x1, R167 ;  /* 0x0000000110a77824 */ /* 0x000fe200078e02a7 */
[----:B------:R-:W-:Y:S01]  /*2290*/  IADD3 R164, P4, R166, R22, RZ ;  /* 0x00000016a6a47210 */ /* 0x000fe20007f9e0ff */
[----:B------:R-:W-:Y:S01]  /*22a0*/  IMAD.X R169, R170, 0x1, R23, P5 ;  /* 0x00000001aaa97824 */ /* 0x000fe200028e0617 */
[----:B------:R-:W-:Y:S01]  /*22b0*/  IADD3 R17, P6, R168, R20, RZ ;  /* 0x00000014a8117210 */ /* 0x000fe20007fde0ff */
[----:B------:R-:W-:-:S04]  /*22c0*/  IMAD.WIDE.U32 R90, R9, R22, R166 ;  /* 0x00000016095a7225 */ /* 0x000fc800078e00a6 */
[----:B------:R-:W-:Y:S01]  /*22d0*/  IMAD.X R165, R167, 0x1, R23, P4 ;  /* 0x00000001a7a57824 */ /* 0x000fe200020e0617 */
[----:B------:R-:W-:Y:S01]  /*22e0*/  IADD3 R170, P5, R154, R90, RZ ;  /* 0x0000005a9aaa7210 */ /* 0x000fe20007fbe0ff */
[----:B------:R-:W-:Y:S01]  /*22f0*/  IMAD.X R158, R169, 0x1, R19, P6 ;  /* 0x00000001a99e7824 */ /* 0x000fe200030e0613 */
[----:B------:R-:W-:Y:S01]  /*2300*/  LEA R90, P4, R17, UR10, 0x2 ;  /* 0x0000000a115a7c11 */ /* 0x000fe2000f8810ff */
[----:B------:R-:W-:Y:S01]  /*2310*/  IMAD R159, R153, 0x1c, RZ ;  /* 0x0000001c999f7824 */ /* 0x000fe200078e02ff */
[----:B------:R-:W-:Y:S01]  /*2320*/  IADD3.X R171, R155, R7, R91, P5, !PT ;  /* 0x000000079bab7210 */ /* 0x000fe20002ffe45b */
[C---:B---3--:R-:W-:Y:S01]  /*2330*/  IMAD.WIDE.U32 R160, R152.reuse, 0x1c, R162 ;  /* 0x0000001c98a07825 */ /* 0x048fe200078e00a2 */
[----:B------:R-:W-:Y:S02]  /*2340*/  LEA.HI.X R91, R17, UR11, R158, 0x2, P4 ;  /* 0x0000000b115b7c11 */ /* 0x000fe4000a0f149e */
[----:B------:R-:W-:Y:S01]  /*2350*/  ISETP.GT.AND P4, PT, R11, 0x9, P2 ;  /* 0x000000090b00780c */ /* 0x000fe20001784270 */
[----:B------:R-:W-:Y:S01]  /*2360*/  IMAD.IADD R161, R161, 0x1, R159 ;  /* 0x00000001a1a17824 */ /* 0x000fe200078e029f */
[----:B------:R-:W-:Y:S01]  /*2370*/  LEA R158, P5, R152, R162, 0x5 ;  /* 0x000000a2989e7211 */ /* 0x000fe200078a28ff */
[----:B-1----:R-:W-:-:S04]  /*2380*/  IMAD.WIDE.U32 R174, R9, R22, R164 ;  /* 0x0000001609ae7225 */ /* 0x002fc800078e00a4 */
[----:B------:R-:W-:Y:S01]  /*2390*/  IMAD.WIDE.U32 R170, R5, UR8, R170 ;  /* 0x0000000805aa7c25 */ /* 0x000fe2000f8e00aa */
[----:B------:R-:W-:-:S04]  /*23a0*/  IADD3 R174, P6, R154, R174, RZ ;  /* 0x000000ae9aae7210 */ /* 0x000fc80007fde0ff */
[----:B------:R-:W-:Y:S01]  /*23b0*/  IADD3.X R175, R155, R7, R175, P6, !PT ;  /* 0x000000079baf7210 */ /* 0x000fe200037fe4af */
[----:B----4-:R-:W-:-:S04]  /*23c0*/  IMAD R17, R177, R14, RZ ;  /* 0x0000000eb1117224 */ /* 0x010fc800078e02ff */
[----:B------:R-:W-:-:S05]  /*23d0*/  IMAD R17, R92, R15, R17 ;  /* 0x0000000f5c117224 */ /* 0x000fca00078e0211 */
[----:B------:R1:W-:Y:S01]  /*23e0*/  @P1 STG.E desc[UR14][R160.64], R17 ;  /* 0x00000011a0001986 */ /* 0x0003e2000c10190e */
[----:B------:R-:W-:Y:S05]  /*23f0*/  @!P4 BRA `(.L_x_31) ;  /* 0x000000000004c947 */ /* 0x000fea0003800000 */
[----:B------:R3:W5:Y:S02]  /*2400*/  LDG.E.LTC128B R177, desc[UR14][R90.64] ;  /* 0x0000000e5ab17981 */ /* 0x000764000c1e1920 */
.L_x_31:
[----:B------:R-:W-:Y:S05]  /*2410*/  BSYNC B1 ;  /* 0x0000000000017941 */ /* 0x000fea0003800000 */
.L_x_30:
[----:B-----5:R-:W-:Y:S01]  /*2420*/  IMAD R92, R177, R14, RZ ;  /* 0x0000000eb15c7224 */ /* 0x020fe200078e02ff */
[----:B------:R-:W-:Y:S01]  /*2430*/  LEA.HI.X R159, R152, R163, R153, 0x5, P5 ;  /* 0x000000a3989f7211 */ /* 0x000fe200028f2c99 */
[----:B-1----:R-:W-:Y:S01]  /*2440*/  IMAD.IADD R17, R8, 0x1, R171 ;  /* 0x0000000108117824 */ /* 0x002fe200078e02ab */
[----:B------:R-:W-:Y:S01]  /*2450*/  ISETP.GT.AND P1, PT, R11, 0x8, P0 ;  /* 0x000000080b00780c */ /* 0x000fe20000724270 */
[----:B------:R-:W-:Y:S01]  /*2460*/  IMAD R93, R93, R15, R92 ;  /* 0x0000000f5d5d7224 */ /* 0x000fe200078e025c */
[C---:B---3--:R-:W-:Y:S01]  /*2470*/  LEA R90, P5, R170.reuse, UR10, 0x2 ;  /* 0x0000000aaa5a7c11 */ /* 0x048fe2000f8a10ff */
[----:B------:R-:W-:Y:S03]  /*2480*/  BSSY B1, `(.L_x_32) ;  /* 0x0000006000017945 */ /* 0x000fe60003800000 */
[----:B------:R1:W-:Y:S01]  /*2490*/  @P4 STG.E desc[UR14][R158.64], R93 ;  /* 0x0000005d9e004986 */ /* 0x0003e2000c10190e */
[----:B------:R-:W-:Y:S01]  /*24a0*/  LEA.HI.X R91, R170, UR11, R17, 0x2, P5 ;  /* 0x0000000baa5b7c11 */ /* 0x000fe2000a8f1411 */
[----:B------:R-:W-:-:S05]  /*24b0*/  IMAD.WIDE.U32 R170, R5, UR8, R174 ;  /* 0x0000000805aa7c25 */ /* 0x000fca000f8e00ae */
[----:B------:R-:W-:Y:S05]  /*24c0*/  @!P1 BRA `(.L_x_33) ;  /* 0x0000000000049947 */ /* 0x000fea0003800000 */
[----:B------:R3:W5:Y:S02]  /*24d0*/  LDG.E.LTC128B R177, desc[UR14][R90.64+0x20] ;  /* 0x0000200e5ab17981 */ /* 0x000764000c1e1920 */
.L_x_33:
[----:B------:R-:W-:Y:S05]  /*24e0*/  BSYNC B1 ;  /* 0x0000000000017941 */ /* 0x000fea0003800000 */
.L_x_32:
[----:B------:R-:W-:Y:S01]  /*24f0*/  ISETP.GT.AND P6, PT, R11, 0x9, P0 ;  /* 0x000000090b00780c */ /* 0x000fe200007c4270 */
[----:B-----5:R-:W-:Y:S01]  /*2500*/  IMAD R17, R177, R14, RZ ;  /* 0x0000000eb1117224 */ /* 0x020fe200078e02ff */
[----:B------:R-:W-:Y:S01]  /*2510*/  LEA R92, P5, R170, UR10, 0x2 ;  /* 0x0000000aaa5c7c11 */ /* 0x000fe2000f8a10ff */
[----:B------:R-:W-:Y:S01]  /*2520*/  IMAD.WIDE.U32 R174, R22, 0x7, R168 ;  /* 0x0000000716ae7825 */ /* 0x000fe200078e00a8 */
[----:B------:R-:W-:Y:S03]  /*2530*/  BSSY B1, `(.L_x_34) ;  /* 0x000000d000017945 */ /* 0x000fe60003800000 */
[----:B-1----:R-:W-:Y:S01]  /*2540*/  IMAD.IADD R93, R8, 0x1, R171 ;  /* 0x00000001085d7824 */ /* 0x002fe200078e02ab */
[----:B------:R-:W-:Y:S01]  /*2550*/  IADD3 R168, P4, R20, R174, RZ ;  /* 0x000000ae14a87210 */ /* 0x000fe20007f9e0ff */
[----:B------:R-:W-:Y:S02]  /*2560*/  IMAD R171, R94, R15, R17 ;  /* 0x0000000f5eab7224 */ /* 0x000fe400078e0211 */
[----:B------:R-:W-:Y:S01]  /*2570*/  IMAD.IADD R179, R16, 0x1, R175 ;  /* 0x0000000110b37824 */ /* 0x000fe200078e02af */
[----:B------:R-:W-:Y:S01]  /*2580*/  LEA.HI.X R93, R170, UR11, R93, 0x2, P5 ;  /* 0x0000000baa5d7c11 */ /* 0x000fe2000a8f145d */
[----:B------:R-:W-:Y:S01]  /*2590*/  IMAD.MOV.U32 R17, RZ, RZ, R177 ;  /* 0x000000ffff117224 */ /* 0x000fe200078e00b1 */
[----:B------:R1:W-:Y:S01]  /*25a0*/  @P1 STG.E desc[UR14][R160.64+0x20], R171 ;  /* 0x000020aba0001986 */ /* 0x0003e2000c10190e */
[----:B------:R-:W-:Y:S01]  /*25b0*/  ISETP.GT.AND P1, PT, R11, 0x10, P2 ;  /* 0x000000100b00780c */ /* 0x000fe20001724270 */
[----:B------:R-:W-:Y:S01]  /*25c0*/  IMAD.X R169, R179, 0x1, R19, P4 ;  /* 0x00000001b3a97824 */ /* 0x000fe200020e0613 */
[----:B------:R-:W-:Y:S01]  /*25d0*/  LEA R176, P5, R168, UR10, 0x2 ;  /* 0x0000000aa8b07c11 */ /* 0x000fe2000f8a10ff */
[----:B------:R-:W-:-:S12]  /*25e0*/  @!P6 BRA `(.L_x_35) ;  /* 0x000000000004e947 */ /* 0x000fd80003800000 */
[----:B------:R4:W5:Y:S02]  /*25f0*/  LDG.E.LTC128B R17, desc[UR14][R92.64+0x20] ;  /* 0x0000200e5c117981 */ /* 0x000964000c1e1920 */
.L_x_35:
[----:B------:R-:W-:Y:S05]  /*2600*/  BSYNC B1 ;  /* 0x0000000000017941 */ /* 0x000fea0003800000 */
.L_x_34:
[----:B-----5:R-:W-:Y:S01]  /*2610*/  IMAD R94, R17, R14, RZ ;  /* 0x0000000e115e7224 */ /* 0x020fe200078e02ff */
[----:B------:R-:W-:Y:S01]  /*2620*/  LEA.HI.X R177, R168, UR11, R169, 0x2, P5 ;  /* 0x0000000ba8b17c11 */ /* 0x000fe2000a8f14a9 */
[----:B------:R-:W-:Y:S02]  /*2630*/  IMAD.MOV.U32 R183, RZ, RZ, R17 ;  /* 0x000000ffffb77224 */ /* 0x000fe400078e0011 */
[----:B------:R-:W-:-:S05]  /*2640*/  IMAD R181, R95, R15, R94 ;  /* 0x0000000f5fb57224 */ /* 0x000fca00078e025e */
[----:B------:R0:W-:Y:S04]  /*2650*/  @P6 STG.E desc[UR14][R158.64+0x20], R181 ;  /* 0x000020b59e006986 */ /* 0x0001e8000c10190e */
[----:B------:R1:W2:Y:S01]  /*2660*/  @P1 LDG.E.LTC128B R183, desc[UR14][R176.64] ;  /* 0x0000000eb0b71981 */ /* 0x0002a2000c1e1920 */
[----:B------:R-:W-:Y:S01]  /*2670*/  IMAD.WIDE.U32 R166, R22, 0x7, R166 ;  /* 0x0000000716a67825 */ /* 0x000fe200078e00a6 */
[-C--:B------:R-:W-:Y:S01]  /*2680*/  IADD3 R174, P5, R174, R22.reuse, RZ ;  /* 0x00000016aeae7210 */ /* 0x080fe20007fbe0ff */
[----:B------:R-:W-:Y:S01]  /*2690*/  BSSY B1, `(.L_x_36) ;  /* 0x000001d000017945 */ /* 0x000fe20003800000 */
[----:B------:R-:W-:Y:S01]  /*26a0*/  SHF.L.U64.HI R185, R152, 0x6, R153 ;  /* 0x0000000698b97819 */ /* 0x000fe20000010299 */
[----:B------:R-:W-:Y:S01]  /*26b0*/  IMAD.WIDE.U32 R164, R22, 0x7, R164 ;  /* 0x0000000716a47825 */ /* 0x000fe200078e00a4 */
[----:B------:R-:W-:-:S03]  /*26c0*/  IADD3 R168, P4, R166, R22, RZ ;  /* 0x00000016a6a87210 */ /* 0x000fc60007f9e0ff */
[----:B------:R-:W-:Y:S01]  /*26d0*/  IMAD.X R175, R179, 0x1, R23, P5 ;  /* 0x00000001b3af7824 */ /* 0x000fe200028e0617 */
[----:B------:R-:W-:Y:S01]  /*26e0*/  IADD3.X R169, R23, R16, R167, P4, !PT ;  /* 0x0000001017a97210 */ /* 0x000fe200027fe4a7 */
[----:B-1----:R-:W-:Y:S01]  /*26f0*/  IMAD.SHL.U32 R177, R152, 0x40, RZ ;  /* 0x0000004098b17824 */ /* 0x002fe200078e00ff */
[----:B------:R-:W-:Y:S02]  /*2700*/  IADD3 R17, P5, R174, R20, RZ ;  /* 0x00000014ae117210 */ /* 0x000fe40007fbe0ff */
[-C--:B------:R-:W-:Y:S01]  /*2710*/  IADD3 R170, P6, R164, R22.reuse, RZ ;  /* 0x00000016a4aa7210 */ /* 0x080fe20007fde0ff */
[----:B------:R-:W-:-:S03]  /*2720*/  IMAD.WIDE.U32 R94, R9, R22, R168 ;  /* 0x00000016095e7225 */ /* 0x000fc600078e00a8 */
[----:B------:R-:W-:Y:S01]  /*2730*/  IADD3.X R171, R23, R16, R165, P6, !PT ;  /* 0x0000001017ab7210 */ /* 0x000fe200037fe4a5 */
[----:B------:R-:W-:Y:S01]  /*2740*/  IMAD.X R176, R175, 0x1, R19, P5 ;  /* 0x00000001afb07824 */ /* 0x000fe200028e0613 */
[C---:B------:R-:W-:Y:S02]  /*2750*/  IADD3 R178, P4, R154.reuse, R94, RZ ;  /* 0x0000005e9ab27210 */ /* 0x040fe40007f9e0ff */
[----:B------:R-:W-:Y:S01]  /*2760*/  IADD3 R166, P5, R177, R172, RZ ;  /* 0x000000acb1a67210 */ /* 0x000fe20007fbe0ff */
[----:B------:R-:W-:Y:S01]  /*2770*/  IMAD.WIDE.U32 R164, R9, R22, R170 ;  /* 0x0000001609a47225 */ /* 0x000fe200078e00aa */
[----:B------:R-:W-:Y:S02]  /*2780*/  IADD3.X R179, R155, R7, R95, P4, !PT ;  /* 0x000000079bb37210 */ /* 0x000fe400027fe45f */
[----:B------:R-:W-:Y:S01]  /*2790*/  LEA R94, P4, R17, UR10, 0x2 ;  /* 0x0000000a115e7c11 */ /* 0x000fe2000f8810ff */
[----:B------:R-:W-:Y:S01]  /*27a0*/  IMAD.X R167, R185, 0x1, R173, P5 ;  /* 0x00000001b9a77824 */ /* 0x000fe200028e06ad */
[----:B------:R-:W-:-:S02]  /*27b0*/  IADD3 R180, P6, R154, R164, RZ ;  /* 0x000000a49ab47210 */ /* 0x000fc40007fde0ff */
[----:B------:R-:W-:Y:S02]  /*27c0*/  LEA.HI.X R95, R17, UR11, R176, 0x2, P4 ;  /* 0x0000000b115f7c11 */ /* 0x000fe4000a0f14b0 */
[----:B------:R-:W-:Y:S02]  /*27d0*/  ISETP.GT.AND P4, PT, R11, 0x11, P2 ;  /* 0x000000110b00780c */ /* 0x000fe40001784270 */
[----:B------:R-:W-:Y:S01]  /*27e0*/  IADD3 R164, P5, R177, R162, RZ ;  /* 0x000000a2b1a47210 */ /* 0x000fe20007fbe0ff */
[----:B------:R-:W-:Y:S01]  /*27f0*/  IMAD.WIDE.U32 R176, R5, UR8, R178 ;  /* 0x0000000805b07c25 */ /* 0x000fe2000f8e00b2 */
[----:B0-----:R-:W-:-:S03]  /*2800*/  IADD3.X R181, R155, R7, R165, P6, !PT ;  /* 0x000000079bb57210 */ /* 0x001fc600037fe4a5 */
[----:B--2---:R-:W-:-:S04]  /*2810*/  IMAD R17, R183, R14, RZ ;  /* 0x0000000eb7117224 */ /* 0x004fc800078e02ff */
[----:B------:R-:W-:-:S05]  /*2820*/  IMAD R17, R96, R15, R17 ;  /* 0x0000000f60117224 */ /* 0x000fca00078e0211 */
[----:B------:R0:W-:Y:S01]  /*2830*/  @P1 STG.E desc[UR14][R166.64], R17 ;  /* 0x00000011a6001986 */ /* 0x0001e2000c10190e */
[----:B------:R-:W-:Y:S05]  /*2840*/  @!P4 BRA `(.L_x_37) ;  /* 0x000000000004c947 */ /* 0x000fea0003800000 */
[----:B------:R1:W5:Y:S02]  /*2850*/  LDG.E.LTC128B R183, desc[UR14][R94.64] ;  /* 0x0000000e5eb77981 */ /* 0x000364000c1e1920 */
.L_x_37:
[----:B------:R-:W-:Y:S05]  /*2860*/  BSYNC B1 ;  /* 0x0000000000017941 */ /* 0x000fea0003800000 */
.L_x_36:
[----:B-----5:R-:W-:Y:S01]  /*2870*/  IMAD R96, R183, R14, RZ ;  /* 0x0000000eb7607224 */ /* 0x020fe200078e02ff */
[----:B------:R-:W-:Y:S01]  /*2880*/  ISETP.GT.AND P1, PT, R11, 0x10, P0 ;  /* 0x000000100b00780c */ /* 0x000fe20000724270 */
[----:B------:R-:W-:Y:S01]  /*2890*/  IMAD.X R165, R185, 0x1, R163, P5 ;  /* 0x00000001b9a57824 */ /* 0x000fe200028e06a3 */
[----:B-1----:R-:W-:Y:S01]  /*28a0*/  LEA R94, P5, R176, UR10, 0x2 ;  /* 0x0000000ab05e7c11 */ /* 0x002fe2000f8a10ff */
[----:B------:R-:W-:Y:S01]  /*28b0*/  IMAD R97, R97, R15, R96 ;  /* 0x0000000f61617224 */ /* 0x000fe200078e0260 */
[----:B------:R-:W-:Y:S01]  /*28c0*/  BSSY B1, `(.L_x_38) ;  /* 0x0000007000017945 */ /* 0x000fe20003800000 */
[----:B0-----:R-:W-:-:S03]  /*28d0*/  IMAD.IADD R17, R8, 0x1, R177 ;  /* 0x0000000108117824 */ /* 0x001fc600078e02b1 */
[----:B------:R0:W-:Y:S02]  /*28e0*/  @P4 STG.E desc[UR14][R164.64], R97 ;  /* 0x00000061a4004986 */ /* 0x0001e4000c10190e */
[----:B------:R-:W-:Y:S01]  /*28f0*/  LEA.HI.X R95, R176, UR11, R17, 0x2, P5 ;  /* 0x0000000bb05f7c11 */ /* 0x000fe2000a8f1411 */
[----:B------:R-:W-:Y:S02]  /*2900*/  IMAD.WIDE.U32 R176, R5, UR8, R180 ;  /* 0x0000000805b07c25 */ /* 0x000fe4000f8e00b4 */
[----:B------:R-:W-:Y:S05]  /*2910*/  @!P1 BRA `(.L_x_39) ;  /* 0x0000000000049947 */ /* 0x000fea0003800000 */
[----:B------:R1:W5:Y:S02]  /*2920*/  LDG.E.LTC128B R183, desc[UR14][R94.64+0x20] ;  /* 0x0000200e5eb77981 */ /* 0x000364000c1e1920 */
.L_x_39:
[----:B------:R-:W-:Y:S05]  /*2930*/  BSYNC B1 ;  /* 0x0000000000017941 */ /* 0x000fea0003800000 */
.L_x_38:
[----:B------:R-:W-:Y:S01]  /*2940*/  ISETP.GT.AND P6, PT, R11, 0x11, P0 ;  /* 0x000000110b00780c */ /* 0x000fe200007c4270 */
[----:B-----5:R-:W-:Y:S01]  /*2950*/  IMAD R17, R183, R14, RZ ;  /* 0x0000000eb7117224 */ /* 0x020fe200078e02ff */
[----:B------:R-:W-:Y:S01]  /*2960*/  LEA R96, P5, R176, UR10, 0x2 ;  /* 0x0000000ab0607c11 */ /* 0x000fe2000f8a10ff */
[----:B------:R-:W-:Y:S01]  /*2970*/  IMAD.WIDE.U32 R178, R22, 0x7, R174 ;  /* 0x0000000716b27825 */ /* 0x000fe200078e00ae */
[----:B------:R-:W-:Y:S03]  /*2980*/  BSSY B1, `(.L_x_40) ;  /* 0x000000c000017945 */ /* 0x000fe60003800000 */
[----:B0-----:R-:W-:Y:S02]  /*2990*/  IMAD.IADD R97, R8, 0x1, R177 ;  /* 0x0000000108617824 */ /* 0x001fe400078e02b1 */
[----:B------:R-:W-:Y:S01]  /*29a0*/  IMAD R175, R98, R15, R17 ;  /* 0x0000000f62af7224 */ /* 0x000fe200078e0211 */
[----:B------:R-:W-:Y:S01]  /*29b0*/  IADD3 R17, P4, R20, R178, RZ ;  /* 0x000000b214117210 */ /* 0x000fe20007f9e0ff */
[----:B------:R-:W-:Y:S01]  /*29c0*/  IMAD.IADD R182, R16, 0x1, R179 ;  /* 0x0000000110b67824 */ /* 0x000fe200078e02b3 */
[----:B------:R-:W-:-:S02]  /*29d0*/  LEA.HI.X R97, R176, UR11, R97, 0x2, P5 ;  /* 0x0000000bb0617c11 */ /* 0x000fc4000a8f1461 */
[----:B------:R0:W-:Y:S01]  /*29e0*/  @P1 STG.E desc[UR14][R166.64+0x20], R175 ;  /* 0x000020afa6001986 */ /* 0x0001e2000c10190e */
[----:B------:R-:W-:Y:S01]  /*29f0*/  ISETP.GT.AND P1, PT, R11, 0x18, P2 ;  /* 0x000000180b00780c */ /* 0x000fe20001724270 */
[----:B------:R-:W-:Y:S01]  /*2a00*/  IMAD.X R174, R182, 0x1, R19, P4 ;  /* 0x00000001b6ae7824 */ /* 0x000fe200020e0613 */
[----:B------:R-:W-:Y:S01]  /*2a10*/  LEA R180, P5, R17, UR10, 0x2 ;  /* 0x0000000a11b47c11 */ /* 0x000fe2000f8a10ff */
[----:B------:R-:W-:-:S12]  /*2a20*/  @!P6 BRA `(.L_x_41) ;  /* 0x000000000004e947 */ /* 0x000fd80003800000 */
[----:B------:R2:W5:Y:S02]  /*2a30*/  LDG.E.LTC128B R183, desc[UR14][R96.64+0x20] ;  /* 0x0000200e60b77981 */ /* 0x000564000c1e1920 */
.L_x_41:
[----:B------:R-:W-:Y:S05]  /*2a40*/  BSYNC B1 ;  /* 0x0000000000017941 */ /* 0x000fea0003800000 */
.L_x_40:
[----:B-----5:R-:W-:Y:S01]  /*2a50*/  IMAD R98, R183, R14, RZ ;  /* 0x0000000eb7627224 */ /* 0x020fe200078e02ff */
[----:B------:R-:W-:Y:S01]  /*2a60*/  LEA.HI.X R181, R17, UR11, R174, 0x2, P5 ;  /* 0x0000000b11b57c11 */ /* 0x000fe2000a8f14ae */
[----:B------:R-:W-:Y:S02]  /*2a70*/  IMAD.MOV.U32 R185, RZ, RZ, R183 ;  /* 0x000000ffffb97224 */ /* 0x000fe400078e00b7 */
[----:B------:R-:W-:-:S05]  /*2a80*/  IMAD R17, R99, R15, R98 ;  /* 0x0000000f63117224 */ /* 0x000fca00078e0262 */
[----:B------:R1:W-:Y:S04]  /*2a90*/  @P6 STG.E desc[UR14][R164.64+0x20], R17 ;  /* 0x00002011a4006986 */ /* 0x0003e8000c10190e */
[----:B------:R3:W1:Y:S01]  /*2aa0*/  @P1 LDG.E.LTC128B R185, desc[UR14][R180.64] ;  /* 0x0000000eb4b91981 */ /* 0x000662000c1e1920 */
[C---:B------:R-:W-:Y:S01]  /*2ab0*/  IMAD.WIDE.U32 R170, R22.reuse, 0x7, R170 ;  /* 0x0000000716aa7825 */ /* 0x040fe200078e00aa */
[----:B------:R-:W-:Y:S03]  /*2ac0*/  BSSY B1, `(.L_x_42) ;  /* 0x000001d000017945 */ /* 0x000fe60003800000 */
[----:B------:R-:W-:Y:S01]  /*2ad0*/  IMAD.WIDE.U32 R168, R22, 0x7, R168 ;  /* 0x0000000716a87825 */ /* 0x000fe200078e00a8 */
[----:B------:R-:W-:-:S03]  /*2ae0*/  IADD3 R174, P5, R170, R22, RZ ;  /* 0x00000016aaae7210 */ /* 0x000fc60007fbe0ff */
[----:B------:R-:W-:Y:S01]  /*2af0*/  IMAD R187, R153, 0x60, RZ ;  /* 0x0000006099bb7824 */ /* 0x000fe200078e02ff */
[----:B0-----:R-:W-:Y:S01]  /*2b00*/  IADD3.X R175, R23, R16, R171, P5, !PT ;  /* 0x0000001017af7210 */ /* 0x001fe20002ffe4ab */
[----:B------:R-:W-:Y:S01]  /*2b10*/  IMAD.WIDE.U32 R170, R152, 0x60, R172 ;  /* 0x0000006098aa7825 */ /* 0x000fe200078e00ac */
[----:B------:R-:W-:-:S03]  /*2b20*/  IADD3 R176, P4, R168, R22, RZ ;  /* 0x00000016a8b07210 */ /* 0x000fc60007f9e0ff */
[----:B------:R-:W-:Y:S01]  /*2b30*/  IMAD.IADD R171, R171, 0x1, R187 ;  /* 0x00000001abab7824 */ /* 0x000fe200078e02bb */
[----:B------:R-:W-:Y:S01]  /*2b40*/  IADD3.X R177, R23, R16, R169, P4, !PT ;  /* 0x0000001017b17210 */ /* 0x000fe200027fe4a9 */
[-C--:B------:R-:W-:Y:S01]  /*2b50*/  IMAD.WIDE.U32 R168, R9, R22.reuse, R174 ;  /* 0x0000001609a87225 */ /* 0x080fe200078e00ae */
[----:B------:R-:W-:-:S03]  /*2b60*/  IADD3 R178, P4, R178, R22, RZ ;  /* 0x00000016b2b27210 */ /* 0x000fc60007f9e0ff */
[----:B------:R-:W-:Y:S01]  /*2b70*/  IMAD.WIDE.U32 R98, R9, R22, R176 ;  /* 0x0000001609627225 */ /* 0x000fe200078e00b0 */
[----:B------:R-:W-:-:S03]  /*2b80*/  IADD3 R184, P5, R178, R20, RZ ;  /* 0x00000014b2b87210 */ /* 0x000fc60007fbe0ff */
[----:B------:R-:W-:Y:S01]  /*2b90*/  IMAD.X R179, R182, 0x1, R23, P4 ;  /* 0x00000001b6b37824 */ /* 0x000fe200020e0617 */
[----:B------:R-:W-:Y:S02]  /*2ba0*/  ISETP.GT.AND P4, PT, R11, 0x19, P2 ;  /* 0x000000190b00780c */ /* 0x000fe40001784270 */
[----:B---3--:R-:W-:-:S04]  /*2bb0*/  IADD3 R180, P6, R154, R98, RZ ;  /* 0x000000629ab47210 */ /* 0x008fc80007fde0ff */
[-C--:B------:R-:W-:Y:S01]  /*2bc0*/  IADD3.X R181, R155, R7.reuse, R99, P6, !PT ;  /* 0x000000079bb57210 */ /* 0x080fe200037fe463 */
[----:B------:R-:W-:Y:S01]  /*2bd0*/  IMAD.X R99, R179, 0x1, R19, P5 ;  /* 0x00000001b3637824 */ /* 0x000fe200028e0613 */
[----:B------:R-:W-:Y:S02]  /*2be0*/  IADD3 R182, P6, R154, R168, RZ ;  /* 0x000000a89ab67210 */ /* 0x000fe40007fde0ff */
[C---:B------:R-:W-:Y:S01]  /*2bf0*/  LEA R98, P5, R184.reuse, UR10, 0x2 ;  /* 0x0000000ab8627c11 */ /* 0x040fe2000f8a10ff */
[----:B------:R-:W-:Y:S01]  /*2c00*/  IMAD.WIDE.U32 R180, R5, UR8, R180 ;  /* 0x0000000805b47c25 */ /* 0x000fe2000f8e00b4 */
[----:B------:R-:W-:Y:S02]  /*2c10*/  IADD3.X R183, R155, R7, R169, P6, !PT ;  /* 0x000000079bb77210 */ /* 0x000fe400037fe4a9 */
[----:B------:R-:W-:Y:S01]  /*2c20*/  LEA.HI.X R99, R184, UR11, R99, 0x2, P5 ;  /* 0x0000000bb8637c11 */ /* 0x000fe2000a8f1463 */
[----:B------:R-:W-:-:S04]  /*2c30*/  IMAD.WIDE.U32 R168, R152, 0x60, R162 ;  /* 0x0000006098a87825 */ /* 0x000fc800078e00a2 */
[----:B-1----:R-:W-:-:S04]  /*2c40*/  IMAD R17, R185, R14, RZ ;  /* 0x0000000eb9117224 */ /* 0x002fc800078e02ff */
[----:B------:R-:W-:-:S05]  /*2c50*/  IMAD R17, R100, R15, R17 ;  /* 0x0000000f64117224 */ /* 0x000fca00078e0211 */
[----:B------:R0:W-:Y:S01]  /*2c60*/  @P1 STG.E desc[UR14][R170.64], R17 ;  /* 0x00000011aa001986 */ /* 0x0001e2000c10190e */
[----:B------:R-:W-:Y:S05]  /*2c70*/  @!P4 BRA `(.L_x_43) ;  /* 0x000000000004c947 */ /* 0x000fea0003800000 */
[----:B------:R1:W5:Y:S02]  /*2c80*/  LDG.E.LTC128B R185, desc[UR14][R98.64] ;  /* 0x0000000e62b97981 */ /* 0x000364000c1e1920 */
.L_x_43:
[----:B------:R-:W-:Y:S05]  /*2c90*/  BSYNC B1 ;  /* 0x0000000000017941 */ /* 0x000fea0003800000 */
.L_x_42:
[----:B-----5:R-:W-:Y:S01]  /*2ca0*/  IMAD R100, R185, R14, RZ ;  /* 0x0000000eb9647224 */ /* 0x020fe200078e02ff */
[----:B------:R-:W-:Y:S01]  /*2cb0*/  ISETP.GT.AND P1, PT, R11, 0x18, P0 ;  /* 0x000000180b00780c */ /* 0x000fe20000724270 */
[----:B------:R-:W-:Y:S01]  /*2cc0*/  IMAD.IADD R169, R187, 0x1, R169 ;  /* 0x00000001bba97824 */ /* 0x000fe200078e02a9 */
        /* <DEDUP_REMOVED lines=9> */
.L_x_45:
[----:B------:R-:W-:Y:S05]  /*2d60*/  BSYNC B1 ;  /* 0x0000000000017941 */ /* 0x000fea0003800000 */
.L_x_44:
        /* <DEDUP_REMOVED lines=16> */
.L_x_47:
[----:B------:R-:W-:Y:S05]  /*2e70*/  BSYNC B1 ;  /* 0x0000000000017941 */ /* 0x000fea0003800000 */
.L_x_46:
[----:B-----5:R-:W-:Y:S01]  /*2e80*/  IMAD R102, R185, R14, RZ ;  /* 0x0000000eb9667224 */ /* 0x020fe200078e02ff */
[----:B------:R-:W-:Y:S01]  /*2e90*/  LEA.HI.X R183, R17, UR11, R178, 0x2, P5 ;  /* 0x0000000b11b77c11 */ /* 0x000fe2000a8f14b2 */
[----:B------:R-:W-:Y:S02]  /*2ea0*/  IMAD.MOV.U32 R191, RZ, RZ, R185 ;  /* 0x000000ffffbf7224 */ /* 0x000fe400078e00b9 */
[----:B------:R-:W-:-:S05]  /*2eb0*/  IMAD R17, R103, R15, R102 ;  /* 0x0000000f67117224 */ /* 0x000fca00078e0266 */
[----:B------:R1:W-:Y:S04]  /*2ec0*/  @P6 STG.E desc[UR14][R168.64+0x20], R17 ;  /* 0x00002011a8006986 */ /* 0x0003e8000c10190e */
[----:B------:R2:W4:Y:S01]  /*2ed0*/  @P1 LDG.E.LTC128B R191, desc[UR14][R182.64] ;  /* 0x0000000eb6bf1981 */ /* 0x000522000c1e1920 */
[----:B------:R-:W-:Y:S01]  /*2ee0*/  IMAD.WIDE.U32 R176, R22, 0x7, R176 ;  /* 0x0000000716b07825 */ /* 0x000fe200078e00b0 */
[-C--:B------:R-:W-:Y:S01]  /*2ef0*/  IADD3 R186, P5, R186, R22.reuse, RZ ;  /* 0x00000016baba7210 */ /* 0x080fe20007fbe0ff */
[----:B------:R-:W-:Y:S01]  /*2f00*/  BSSY B1, `(.L_x_48) ;  /* 0x000001d000017945 */ /* 0x000fe20003800000 */
[----:B------:R-:W-:Y:S01]  /*2f10*/  SHF.L.U64.HI R193, R152, 0x7, R153 ;  /* 0x0000000798c17819 */ /* 0x000fe20000010299 */
[----:B------:R-:W-:Y:S01]  /*2f20*/  IMAD.WIDE.U32 R174, R22, 0x7, R174 ;  /* 0x0000000716ae7825 */ /* 0x000fe200078e00ae */
[----:B------:R-:W-:-:S03]  /*2f30*/  IADD3 R178, P4, R176, R22, RZ ;  /* 0x00000016b0b27210 */ /* 0x000fc60007f9e0ff */
[----:B------:R-:W-:Y:S01]  /*2f40*/  IMAD.X R187, R188, 0x1, R23, P5 ;  /* 0x00000001bcbb7824 */ /* 0x000fe200028e0617 */
[----:B0-----:R-:W-:Y:S01]  /*2f50*/  IADD3.X R179, R23, R16, R177, P4, !PT ;  /* 0x0000001017b37210 */ /* 0x001fe200027fe4b1 */
[----:B--2---:R-:W-:Y:S01]  /*2f60*/  IMAD.SHL.U32 R183, R152, 0x80, RZ ;  /* 0x0000008098b77824 */ /* 0x004fe200078e00ff */
[----:B-1----:R-:W-:Y:S02]  /*2f70*/  IADD3 R17, P5, R186, R20, RZ ;  /* 0x00000014ba117210 */ /* 0x002fe40007fbe0ff */
        /* <DEDUP_REMOVED lines=15> */
[----:B------:R-:W-:-:S03]  /*3070*/  IADD3.X R189, R155, R7, R175, P6, !PT ;  /* 0x000000079bbd7210 */ /* 0x000fc600037fe4af */
[----:B----4-:R-:W-:-:S04]  /*3080*/  IMAD R17, R191, R14, RZ ;  /* 0x0000000ebf117224 */ /* 0x010fc800078e02ff */
[----:B------:R-:W-:-:S05]  /*3090*/  IMAD R17, R104, R15, R17 ;  /* 0x0000000f68117224 */ /* 0x000fca00078e0211 */
[----:B------:R0:W-:Y:S01]  /*30a0*/  @P1 STG.E desc[UR14][R176.64], R17 ;  /* 0x00000011b0001986 */ /* 0x0001e2000c10190e */
[----:B------:R-:W-:Y:S05]  /*30b0*/  @!P4 BRA `(.L_x_49) ;  /* 0x000000000004c947 */ /* 0x000fea0003800000 */
[----:B------:R1:W5:Y:S02]  /*30c0*/  LDG.E.LTC128B R191, desc[UR14][R102.64] ;  /* 0x0000000e66bf7981 */ /* 0x000364000c1e1920 */
.L_x_49:
[----:B------:R-:W-:Y:S05]  /*30d0*/  BSYNC B1 ;  /* 0x0000000000017941 */ /* 0x000fea0003800000 */
.L_x_48:
        /* <DEDUP_REMOVED lines=12> */
.L_x_51:
[----:B------:R-:W-:Y:S05]  /*31a0*/  BSYNC B1 ;  /* 0x0000000000017941 */ /* 0x000fea0003800000 */
.L_x_50:
[----:B------:R-:W-:Y:S01]  /*31b0*/  ISETP.GT.AND P6, PT, R11, 0x21, P0 ;  /* 0x000000210b00780c */ /* 0x000fe200007c4270 */
[----:B-----5:R-:W-:Y:S01]  /*31c0*/  IMAD R17, R191, R14, RZ ;  /* 0x0000000ebf117224 */ /* 0x020fe200078e02ff */
[----:B------:R-:W-:Y:S01]  /*31d0*/  LEA R104, P5, R182, UR10, 0x2 ;  /* 0x0000000ab6687c11 */ /* 0x000fe2000f8a10ff */
[----:B------:R-:W-:Y:S01]  /*31e0*/  IMAD.WIDE.U32 R186, R22, 0x7, R186 ;  /* 0x0000000716ba7825 */ /* 0x000fe200078e00ba */
[----:B------:R-:W-:Y:S03]  /*31f0*/  BSSY B1, `(.L_x_52) ;  /* 0x000000d000017945 */ /* 0x000fe60003800000 */
[----:B0-----:R-:W-:Y:S01]  /*3200*/  IMAD.IADD R105, R8, 0x1, R183 ;  /* 0x0000000108697824 */ /* 0x001fe200078e02b7 */
        /* <DEDUP_REMOVED lines=11> */
.L_x_53:
[----:B------:R-:W-:Y:S05]  /*32c0*/  BSYNC B1 ;  /* 0x0000000000017941 */ /* 0x000fea0003800000 */
.L_x_52:
[----:B-----5:R-:W-:Y:S01]  /*32d0*/  IMAD R106, R17, R14, RZ ;  /* 0x0000000e116a7224 */ /* 0x020fe200078e02ff */
[----:B------:R-:W-:-:S03]  /*32e0*/  LEA.HI.X R189, R183, UR11, R182, 0x2, P5 ;  /* 0x0000000bb7bd7c11 */ /* 0x000fc6000a8f14b6 */
[----:B------:R-:W-:-:S05]  /*32f0*/  IMAD R191, R107, R15, R106 ;  /* 0x0000000f6bbf7224 */ /* 0x000fca00078e026a */
[----:B------:R4:W-:Y:S04]  /*3300*/  @P6 STG.E desc[UR14][R174.64+0x20], R191 ;  /* 0x000020bfae006986 */ /* 0x0009e8000c10190e */
[----:B------:R1:W3:Y:S01]  /*3310*/  @P1 LDG.E.LTC128B R17, desc[UR14][R188.64] ;  /* 0x0000000ebc111981 */ /* 0x0002e2000c1e1920 */
[C---:B------:R-:W-:Y:S01]  /*3320*/  IMAD.WIDE.U32 R178, R22.reuse, 0x7, R178 ;  /* 0x0000000716b27825 */ /* 0x040fe200078e00b2 */
[----:B------:R-:W-:Y:S03]  /*3330*/  BSSY B1, `(.L_x_54) ;  /* 0x000001d000017945 */ /* 0x000fe60003800000 */
[----:B------:R-:W-:Y:S01]  /*3340*/  IMAD.WIDE.U32 R180, R22, 0x7, R180 ;  /* 0x0000000716b47825 */ /* 0x000fe200078e00b4 */
[----:B------:R-:W-:-:S03]  /*3350*/  IADD3 R182, P4, R178, R22, RZ ;  /* 0x00000016b2b67210 */ /* 0x000fc60007f9e0ff */
[----:B------:R-:W-:Y:S01]  /*3360*/  IMAD R195, R153, 0xa0, RZ ;  /* 0x000000a099c37824 */ /* 0x000fe200078e02ff */
[----:B------:R-:W-:Y:S02]  /*3370*/  IADD3.X R183, R23, R16, R179, P4, !PT ;  /* 0x0000001017b77210 */ /* 0x000fe400027fe4b3 */
[-C--:B------:R-:W-:Y:S01]  /*3380*/  IADD3 R184, P4, R180, R22.reuse, RZ ;  /* 0x00000016b4b87210 */ /* 0x080fe20007f9e0ff */
[----:B------:R-:W-:-:S03]  /*3390*/  IMAD.WIDE.U32 R106, R9, R22, R182 ;  /* 0x00000016096a7225 */ /* 0x000fc600078e00b6 */
[----:B0-----:R-:W-:Y:S02]  /*33a0*/  IADD3.X R185, R23, R16, R181, P4, !PT ;  /* 0x0000001017b97210 */ /* 0x001fe400027fe4b5 */
[----:B------:R-:W-:Y:S01]  /*33b0*/  IADD3 R186, P4, R186, R22, RZ ;  /* 0x00000016baba7210 */ /* 0x000fe20007f9e0ff */
[----:B------:R-:W-:Y:S01]  /*33c0*/  IMAD.WIDE.U32 R180, R152, 0xa0, R172 ;  /* 0x000000a098b47825 */ /* 0x000fe200078e00ac */
[----:B------:R-:W-:-:S03]  /*33d0*/  IADD3 R190, P6, R154, R106, RZ ;  /* 0x0000006a9abe7210 */ /* 0x000fc60007fde0ff */
[----:B------:R-:W-:Y:S01]  /*33e0*/  IMAD.IADD R181, R181, 0x1, R195 ;  /* 0x00000001b5b57824 */ /* 0x000fe200078e02c3 */
[----:B----4-:R-:W-:Y:S01]  /*33f0*/  IADD3.X R191, R155, R7, R107, P6, !PT ;  /* 0x000000079bbf7210 */ /* 0x010fe200037fe46b */
[----:B------:R-:W-:Y:S01]  /*3400*/  IMAD.X R187, R192, 0x1, R23, P4 ;  /* 0x00000001c0bb7824 */ /* 0x000fe200020e0617 */
[----:B------:R-:W-:Y:S01]  /*3410*/  ISETP.GT.AND P4, PT, R11, 0x29, P2 ;  /* 0x000000290b00780c */ /* 0x000fe20001784270 */
[----:B------:R-:W-:Y:S01]  /*3420*/  IMAD.WIDE.U32 R178, R9, R22, R184 ;  /* 0x0000001609b27225 */ /* 0x000fe200078e00b8 */
[----:B------:R-:W-:-:S03]  /*3430*/  IADD3 R192, P5, R186, R20, RZ ;  /* 0x00000014bac07210 */ /* 0x000fc60007fbe0ff */
[----:B------:R-:W-:Y:S01]  /*3440*/  IMAD.WIDE.U32 R190, R5, UR8, R190 ;  /* 0x0000000805be7c25 */ /* 0x000fe2000f8e00be */
[----:B-1----:R-:W-:-:S03]  /*3450*/  IADD3 R188, P6, R154, R178, RZ ;  /* 0x000000b29abc7210 */ /* 0x002fc60007fde0ff */
[----:B------:R-:W-:Y:S01]  /*3460*/  IMAD.X R193, R187, 0x1, R19, P5 ;  /* 0x00000001bbc17824 */ /* 0x000fe200028e0613 */
[----:B------:R-:W-:Y:S02]  /*3470*/  LEA R106, P5, R192, UR10, 0x2 ;  /* 0x0000000ac06a7c11 */ /* 0x000fe4000f8a10ff */
[----:B------:R-:W-:Y:S01]  /*3480*/  IADD3.X R189, R155, R7, R179, P6, !PT ;  /* 0x000000079bbd7210 */ /* 0x000fe200037fe4b3 */
[----:B------:R-:W-:-:S04]  /*3490*/  IMAD.WIDE.U32 R178, R152, 0xa0, R162 ;  /* 0x000000a098b27825 */ /* 0x000fc800078e00a2 */
[----:B---3--:R-:W-:-:S04]  /*34a0*/  IMAD R107, R17, R14, RZ ;  /* 0x0000000e116b7224 */ /* 0x008fc800078e02ff */
[----:B------:R-:W-:Y:S01]  /*34b0*/  IMAD R197, R108, R15, R107 ;  /* 0x0000000f6cc57224 */ /* 0x000fe200078e026b */
[----:B------:R-:W-:-:S04]  /*34c0*/  LEA.HI.X R107, R192, UR11, R193, 0x2, P5 ;  /* 0x0000000bc06b7c11 */ /* 0x000fc8000a8f14c1 */
[----:B------:R0:W-:Y:S01]  /*34d0*/  @P1 STG.E desc[UR14][R180.64], R197 ;  /* 0x000000c5b4001986 */ /* 0x0001e2000c10190e */
[----:B------:R-:W-:Y:S05]  /*34e0*/  @!P4 BRA `(.L_x_55) ;  /* 0x000000000004c947 */ /* 0x000fea0003800000 */
[----:B------:R1:W5:Y:S02]  /*34f0*/  LDG.E.LTC128B R17, desc[UR14][R106.64] ;  /* 0x0000000e6a117981 */ /* 0x000364000c1e1920 */
.L_x_55:
[----:B------:R-:W-:Y:S05]  /*3500*/  BSYNC B1 ;  /* 0x0000000000017941 */ /* 0x000fea0003800000 */
.L_x_54:
[----:B-----5:R-:W-:Y:S01]  /*3510*/  IMAD R108, R17, R14, RZ ;  /* 0x0000000e116c7224 */ /* 0x020fe200078e02ff */
[----:B------:R-:W-:Y:S01]  /*3520*/  ISETP.GT.AND P1, PT, R11, 0x28, P0 ;  /* 0x000000280b00780c */ /* 0x000fe20000724270 */
[----:B------:R-:W-:Y:S01]  /*3530*/  IMAD.IADD R179, R195, 0x1, R179 ;  /* 0x00000001c3b37824 */ /* 0x000fe200078e02b3 */
[----:B-1----:R-:W-:Y:S01]  /*3540*/  LEA R106, P5, R190, UR10, 0x2 ;  /* 0x0000000abe6a7c11 */ /* 0x002fe2000f8a10ff */
[----:B------:R-:W-:Y:S01]  /*3550*/  IMAD R109, R109, R15, R108 ;  /* 0x0000000f6d6d7224 */ /* 0x000fe200078e026c */
[----:B------:R-:W-:Y:S01]  /*3560*/  BSSY B1, `(.L_x_56) ;  /* 0x0000007000017945 */ /* 0x000fe20003800000 */
[----:B------:R-:W-:Y:S02]  /*3570*/  IMAD.IADD R107, R8, 0x1, R191 ;  /* 0x00000001086b7824 */ /* 0x000fe400078e02bf */
[----:B------:R-:W-:Y:S01]  /*3580*/  IMAD.WIDE.U32 R188, R5, UR8, R188 ;  /* 0x0000000805bc7c25 */ /* 0x000fe2000f8e00bc */
[----:B------:R1:W-:Y:S02]  /*3590*/  @P4 STG.E desc[UR14][R178.64], R109 ;  /* 0x0000006db2004986 */ /* 0x0003e4000c10190e */
[----:B------:R-:W-:-:S03]  /*35a0*/  LEA.HI.X R107, R190, UR11, R107, 0x2, P5 ;  /* 0x0000000bbe6b7c11 */ /* 0x000fc6000a8f146b */
[----:B------:R-:W-:Y:S05]  /*35b0*/  @!P1 BRA `(.L_x_57) ;  /* 0x0000000000049947 */ /* 0x000fea0003800000 */
[----:B------:R3:W5:Y:S02]  /*35c0*/  LDG.E.LTC128B R17, desc[UR14][R106.64+0x20] ;  /* 0x0000200e6a117981 */ /* 0x000764000c1e1920 */
.L_x_57:
[----:B------:R-:W-:Y:S05]  /*35d0*/  BSYNC B1 ;  /* 0x0000000000017941 */ /* 0x000fea0003800000 */
.L_x_56:
[----:B------:R-:W-:Y:S01]  /*35e0*/  ISETP.GT.AND P6, PT, R11, 0x29, P0 ;  /* 0x000000290b00780c */ /* 0x000fe200007c4270 */
[----:B-----5:R-:W-:Y:S01]  /*35f0*/  IMAD R108, R17, R14, RZ ;  /* 0x0000000e116c7224 */ /* 0x020fe200078e02ff */
[----:B-1----:R-:W-:Y:S01]  /*3600*/  IADD3 R109, R8, R189, RZ ;  /* 0x000000bd086d7210 */ /* 0x002fe20007ffe0ff */
[----:B------:R-:W-:Y:S01]  /*3610*/  IMAD.WIDE.U32 R190, R22, 0x7, R186 ;  /* 0x0000000716be7825 */ /* 0x000fe200078e00ba */
[----:B------:R-:W-:Y:S03]  /*3620*/  BSSY B1, `(.L_x_58) ;  /* 0x000000c000017945 */ /* 0x000fe60003800000 */
[----:B------:R-:W-:Y:S01]  /*3630*/  IMAD R189, R110, R15, R108 ;  /* 0x0000000f6ebd7224 */ /* 0x000fe200078e026c */
[----:B------:R-:W-:Y:S01]  /*3640*/  LEA R108, P5, R188, UR10, 0x2 ;  /* 0x0000000abc6c7c11 */ /* 0x000fe2000f8a10ff */
[----:B------:R-:W-:Y:S01]  /*3650*/  IMAD.IADD R194, R16, 0x1, R191 ;  /* 0x0000000110c27824 */ /* 0x000fe200078e02bf */
[----:B------:R-:W-:-:S02]  /*3660*/  IADD3 R186, P4, R20, R190, RZ ;  /* 0x000000be14ba7210 */ /* 0x000fc40007f9e0ff */
[----:B------:R-:W-:Y:S01]  /*3670*/  LEA.HI.X R109, R188, UR11, R109, 0x2, P5 ;  /* 0x0000000bbc6d7c11 */ /* 0x000fe2000a8f146d */
[----:B------:R1:W-:Y:S01]  /*3680*/  @P1 STG.E desc[UR14][R180.64+0x20], R189 ;  /* 0x000020bdb4001986 */ /* 0x0003e2000c10190e */
[----:B------:R-:W-:Y:S01]  /*3690*/  ISETP.GT.AND P1, PT, R11, 0x30, P2 ;  /* 0x000000300b00780c */ /* 0x000fe20001724270 */
[----:B------:R-:W-:Y:S01]  /*36a0*/  IMAD.X R187, R194, 0x1, R19, P4 ;  /* 0x00000001c2bb7824 */ /* 0x000fe200020e0613 */
[----:B------:R-:W-:Y:S01]  /*36b0*/  LEA R192, P5, R186, UR10, 0x2 ;  /* 0x0000000abac07c11 */ /* 0x000fe2000f8a10ff */
[----:B------:R-:W-:-:S12]  /*36c0*/  @!P6 BRA `(.L_x_59) ;  /* 0x000000000004e947 */ /* 0x000fd80003800000 */
[----:B------:R4:W5:Y:S02]  /*36d0*/  LDG.E.LTC128B R17, desc[UR14][R108.64+0x20] ;  /* 0x0000200e6c117981 */ /* 0x000964000c1e1920 */
.L_x_59:
[----:B------:R-:W-:Y:S05]  /*36e0*/  BSYNC B1 ;  /* 0x0000000000017941 */ /* 0x000fea0003800000 */
.L_x_58:
        /* <DEDUP_REMOVED lines=10> */
[----:B-1----:R-:W-:Y:S02]  /*3790*/  IADD3.X R189, R23, R16, R183, P4, !PT ;  /* 0x0000001017bd7210 */ /* 0x002fe400027fe4b7 */
[-C--:B------:R-:W-:Y:S01]  /*37a0*/  IADD3 R186, P4, R184, R22.reuse, RZ ;  /* 0x00000016b8ba7210 */ /* 0x080fe20007f9e0ff */
[----:B------:R-:W-:-:S03]  /*37b0*/  IMAD.WIDE.U32 R110, R9, R22, R188 ;  /* 0x00000016096e7225 */ /* 0x000fc600078e00bc */
[----:B------:R-:W-:Y:S02]  /*37c0*/  IADD3.X R187, R23, R16, R185, P4, !PT ;  /* 0x0000001017bb7210 */ /* 0x000fe400027fe4b9 */
[----:B------:R-:W-:Y:S01]  /*37d0*/  IADD3 R190, P4, R190, R22, RZ ;  /* 0x00000016bebe7210 */ /* 0x000fe20007f9e0ff */
[----:B------:R-:W-:Y:S01]  /*37e0*/  IMAD.WIDE.U32 R184, R152, 0xc0, R172 ;  /* 0x000000c098b87825 */ /* 0x000fe200078e00ac */
[----:B------:R-:W-:Y:S02]  /*37f0*/  IADD3 R110, P6, R154, R110, RZ ;  /* 0x0000006e9a6e7210 */ /* 0x000fe40007fde0ff */
[----:B0-----:R-:W-:Y:S01]  /*3800*/  IADD3 R195, P5, R190, R20, RZ ;  /* 0x00000014bec37210 */ /* 0x001fe20007fbe0ff */
[----:B------:R-:W-:Y:S01]  /*3810*/  IMAD.X R191, R194, 0x1, R23, P4 ;  /* 0x00000001c2bf7824 */ /* 0x000fe200020e0617 */
[----:B------:R-:W-:Y:S01]  /*3820*/  ISETP.GT.AND P4, PT, R11, 0x31, P2 ;  /* 0x000000310b00780c */ /* 0x000fe20001784270 */
[----:B------:R-:W-:Y:S01]  /*3830*/  IMAD.IADD R185, R185, 0x1, R199 ;  /* 0x00000001b9b97824 */ /* 0x000fe200078e02c7 */
[----:B------:R-:W-:Y:S01]  /*3840*/  IADD3.X R111, R155, R7, R111, P6, !PT ;  /* 0x000000079b6f7210 */ /* 0x000fe200037fe46f */
[----:B------:R-:W-:-:S04]  /*3850*/  IMAD.WIDE.U32 R182, R9, R22, R186 ;  /* 0x0000001609b67225 */ /* 0x000fc800078e00ba */
[----:B------:R-:W-:Y:S01]  /*3860*/  IMAD.X R196, R191, 0x1, R19, P5 ;  /* 0x00000001bfc47824 */ /* 0x000fe200028e0613 */
[----:B--2---:R-:W-:Y:S02]  /*3870*/  IADD3 R192, P6, R154, R182, RZ ;  /* 0x000000b69ac07210 */ /* 0x004fe40007fde0ff */
[----:B------:R-:W-:Y:S02]  /*3880*/  LEA R182, P5, R195, UR10, 0x2 ;  /* 0x0000000ac3b67c11 */ /* 0x000fe4000f8a10ff */
[----:B------:R-:W-:Y:S02]  /*3890*/  IADD3.X R193, R155, R7, R183, P6, !PT ;  /* 0x000000079bc17210 */ /* 0x000fe400037fe4b7 */
[----:B------:R-:W-:Y:S01]  /*38a0*/  LEA.HI.X R183, R195, UR11, R196, 0x2, P5 ;  /* 0x0000000bc3b77c11 */ /* 0x000fe2000a8f14c4 */
[----:B------:R-:W-:-:S04]  /*38b0*/  IMAD.WIDE.U32 R196, R5, UR8, R110 ;  /* 0x0000000805c47c25 */ /* 0x000fc8000f8e006e */
[----:B---3--:R-:W-:-:S04]  /*38c0*/  IMAD R194, R17, R14, RZ ;  /* 0x0000000e11c27224 */ /* 0x008fc800078e02ff */
[----:B------:R-:W-:Y:S02]  /*38d0*/  IMAD R201, R112, R15, R194 ;  /* 0x0000000f70c97224 */ /* 0x000fe400078e02c2 */
[----:B------:R-:W-:-:S03]  /*38e0*/  IMAD.WIDE.U32 R194, R152, 0xc0, R162 ;  /* 0x000000c098c27825 */ /* 0x000fc600078e00a2 */
[----:B------:R0:W-:Y:S01]  /*38f0*/  @P1 STG.E desc[UR14][R184.64], R201 ;  /* 0x000000c9b8001986 */ /* 0x0001e2000c10190e */
[----:B------:R-:W-:Y:S05]  /*3900*/  @!P4 BRA `(.L_x_61) ;  /* 0x000000000004c947 */ /* 0x000fea0003800000 */
[----:B------:R1:W5:Y:S02]  /*3910*/  LDG.E.LTC128B R17, desc[UR14][R182.64] ;  /* 0x0000000eb6117981 */ /* 0x000364000c1e1920 */
.L_x_61:
[----:B------:R-:W-:Y:S05]  /*3920*/  BSYNC B1 ;  /* 0x0000000000017941 */ /* 0x000fea0003800000 */
.L_x_60:
[----:B-----5:R-:W-:Y:S01]  /*3930*/  IMAD R112, R17, R14, RZ ;  /* 0x0000000e11707224 */ /* 0x020fe200078e02ff */
[----:B------:R-:W-:Y:S01]  /*3940*/  ISETP.GT.AND P1, PT, R11, 0x30, P0 ;  /* 0x000000300b00780c */ /* 0x000fe20000724270 */
[----:B-1----:R-:W-:Y:S01]  /*3950*/  IMAD.IADD R183, R199, 0x1, R195 ;  /* 0x00000001c7b77824 */ /* 0x002fe200078e02c3 */
[----:B------:R-:W-:Y:S01]  /*3960*/  LEA R110, P5, R196, UR10, 0x2 ;  /* 0x0000000ac46e7c11 */ /* 0x000fe2000f8a10ff */
[----:B------:R-:W-:Y:S01]  /*3970*/  IMAD R113, R113, R15, R112 ;  /* 0x0000000f71717224 */ /* 0x000fe200078e0270 */
[----:B------:R-:W-:Y:S01]  /*3980*/  BSSY B1, `(.L_x_62) ;  /* 0x0000008000017945 */ /* 0x000fe20003800000 */
[----:B------:R-:W-:Y:S02]  /*3990*/  IMAD.MOV.U32 R182, RZ, RZ, R194 ;  /* 0x000000ffffb67224 */ /* 0x000fe400078e00c2 */
[----:B------:R-:W-:Y:S02]  /*39a0*/  IMAD.IADD R111, R8, 0x1, R197 ;  /* 0x00000001086f7824 */ /* 0x000fe400078e02c5 */
[----:B------:R-:W-:Y:S01]  /*39b0*/  IMAD.WIDE.U32 R192, R5, UR8, R192 ;  /* 0x0000000805c07c25 */ /* 0x000fe2000f8e00c0 */
[----:B------:R1:W-:Y:S02]  /*39c0*/  @P4 STG.E desc[UR14][R182.64], R113 ;  /* 0x00000071b6004986 */ /* 0x0003e4000c10190e */
[----:B------:R-:W-:Y:S01]  /*39d0*/  LEA.HI.X R111, R196, UR11, R111, 0x2, P5 ;  /* 0x0000000bc46f7c11 */ /* 0x000fe2000a8f146f */
[----:B------:R-:W-:Y:S06]  /*39e0*/  @!P1 BRA `(.L_x_63) ;  /* 0x0000000000049947 */ /* 0x000fec0003800000 */
[----:B------:R2:W5:Y:S02]  /*39f0*/  LDG.E.LTC128B R17, desc[UR14][R110.64+0x20] ;  /* 0x0000200e6e117981 */ /* 0x000564000c1e1920 */
.L_x_63:
[----:B------:R-:W-:Y:S05]  /*3a00*/  BSYNC B1 ;  /* 0x0000000000017941 */ /* 0x000fea0003800000 */
.L_x_62:
[----:B------:R-:W-:Y:S01]  /*3a10*/  ISETP.GT.AND P6, PT, R11, 0x31, P0 ;  /* 0x000000310b00780c */ /* 0x000fe200007c4270 */
[----:B-----5:R-:W-:Y:S01]  /*3a20*/  IMAD R112, R17, R14, RZ ;  /* 0x0000000e11707224 */ /* 0x020fe200078e02ff */
[----:B------:R-:W-:Y:S01]  /*3a30*/  BSSY B1, `(.L_x_64) ;  /* 0x000000e000017945 */ /* 0x000fe20003800000 */
[----:B------:R-:W-:-:S04]  /*3a40*/  IMAD.WIDE.U32 R194, R22, 0x7, R190 ;  /* 0x0000000716c27825 */ /* 0x000fc800078e00be */
[----:B-1----:R-:W-:Y:S01]  /*3a50*/  IMAD.IADD R113, R8, 0x1, R193 ;  /* 0x0000000108717824 */ /* 0x002fe200078e02c1 */
[----:B------:R-:W-:Y:S01]  /*3a60*/  IADD3 R190, P4, R20, R194, RZ ;  /* 0x000000c214be7210 */ /* 0x000fe20007f9e0ff */
[----:B------:R-:W-:Y:S01]  /*3a70*/  IMAD R193, R114, R15, R112 ;  /* 0x0000000f72c17224 */ /* 0x000fe200078e0270 */
[----:B------:R-:W-:Y:S01]  /*3a80*/  LEA R112, P5, R192, UR10, 0x2 ;  /* 0x0000000ac0707c11 */ /* 0x000fe2000f8a10ff */
[----:B------:R-:W-:-:S03]  /*3a90*/  IMAD.IADD R198, R16, 0x1, R195 ;  /* 0x0000000110c67824 */ /* 0x000fc600078e02c3 */
[----:B------:R-:W-:Y:S01]  /*3aa0*/  LEA.HI.X R113, R192, UR11, R113, 0x2, P5 ;  /* 0x0000000bc0717c11 */ /* 0x000fe2000a8f1471 */
[----:B------:R1:W-:Y:S01]  /*3ab0*/  @P1 STG.E desc[UR14][R184.64+0x20], R193 ;  /* 0x000020c1b8001986 */ /* 0x0003e2000c10190e */
[----:B------:R-:W-:Y:S01]  /*3ac0*/  ISETP.GT.AND P1, PT, R11, 0x38, P2 ;  /* 0x000000380b00780c */ /* 0x000fe20001724270 */
[----:B------:R-:W-:Y:S01]  /*3ad0*/  IMAD.X R191, R198, 0x1, R19, P4 ;  /* 0x00000001c6bf7824 */ /* 0x000fe200020e0613 */
[----:B------:R-:W-:Y:S01]  /*3ae0*/  LEA R196, P5, R190, UR10, 0x2 ;  /* 0x0000000abec47c11 */ /* 0x000fe2000f8a10ff */
[----:B------:R-:W-:-:S12]  /*3af0*/  @!P6 BRA `(.L_x_65) ;  /* 0x000000000004e947 */ /* 0x000fd80003800000 */
[----:B------:R3:W5:Y:S02]  /*3b00*/  LDG.E.LTC128B R17, desc[UR14][R112.64+0x20] ;  /* 0x0000200e70117981 */ /* 0x000764000c1e1920 */
.L_x_65:
[----:B------:R-:W-:Y:S05]  /*3b10*/  BSYNC B1 ;  /* 0x0000000000017941 */ /* 0x000fea0003800000 */
.L_x_64:
[----:B-----5:R-:W-:Y:S01]  /*3b20*/  IMAD R114, R17, R14, RZ ;  /* 0x0000000e11727224 */ /* 0x020fe200078e02ff */
[----:B------:R-:W-:-:S03]  /*3b30*/  LEA.HI.X R197, R190, UR11, R191, 0x2, P5 ;  /* 0x0000000bbec57c11 */ /* 0x000fc6000a8f14bf */
[----:B------:R-:W-:-:S05]  /*3b40*/  IMAD R115, R115, R15, R114 ;  /* 0x0000000f73737224 */ /* 0x000fca00078e0272 */
[----:B------:R0:W-:Y:S04]  /*3b50*/  @P6 STG.E desc[UR14][R182.64+0x20], R115 ;  /* 0x00002073b6006986 */ /* 0x0001e8000c10190e */
[----:B------:R2:W4:Y:S01]  /*3b60*/  @P1 LDG.E.LTC128B R17, desc[UR14][R196.64] ;  /* 0x0000000ec4111981 */ /* 0x000522000c1e1920 */
[C---:B------:R-:W-:Y:S01]  /*3b70*/  IMAD.WIDE.U32 R188, R22.reuse, 0x7, R188 ;  /* 0x0000000716bc7825 */ /* 0x040fe200078e00bc */
[----:B------:R-:W-:Y:S03]  /*3b80*/  BSSY B1, `(.L_x_66) ;  /* 0x000001d000017945 */ /* 0x000fe60003800000 */
[----:B------:R-:W-:Y:S01]  /*3b90*/  IMAD.WIDE.U32 R186, R22, 0x7, R186 ;  /* 0x0000000716ba7825 */ /* 0x000fe200078e00ba */
[----:B------:R-:W-:-:S03]  /*3ba0*/  IADD3 R192, P4, R188, R22, RZ ;  /* 0x00000016bcc07210 */ /* 0x000fc60007f9e0ff */
[----:B------:R-:W-:Y:S01]  /*3bb0*/  IMAD R203, R153, 0xe0, RZ ;  /* 0x000000e099cb7824 */ /* 0x000fe200078e02ff */
[----:B-1----:R-:W-:Y:S01]  /*3bc0*/  IADD3.X R193, R23, R16, R189, P4, !PT ;  /* 0x0000001017c17210 */ /* 0x002fe200027fe4bd */
[----:B------:R-:W-:Y:S01]  /*3bd0*/  IMAD.WIDE.U32 R188, R152, 0xe0, R172 ;  /* 0x000000e098bc7825 */ /* 0x000fe200078e00ac */
[----:B------:R-:W-:-:S03]  /*3be0*/  IADD3 R190, P4, R186, R22, RZ ;  /* 0x00000016babe7210 */ /* 0x000fc60007f9e0ff */
[----:B------:R-:W-:Y:S01]  /*3bf0*/  IMAD.IADD R189, R189, 0x1, R203 ;  /* 0x00000001bdbd7824 */ /* 0x000fe200078e02cb */
[----:B------:R-:W-:Y:S01]  /*3c00*/  IADD3.X R191, R23, R16, R187, P4, !PT ;  /* 0x0000001017bf7210 */ /* 0x000fe200027fe4bb */
[-C--:B------:R-:W-:Y:S01]  /*3c10*/  IMAD.WIDE.U32 R186, R9, R22.reuse, R192 ;  /* 0x0000001609ba7225 */ /* 0x080fe200078e00c0 */
[----:B------:R-:W-:-:S03]  /*3c20*/  IADD3 R194, P4, R194, R22, RZ ;  /* 0x00000016c2c27210 */ /* 0x000fc60007f9e0ff */
[----:B0-----:R-:W-:Y:S01]  /*3c30*/  IMAD.WIDE.U32 R114, R9, R22, R190 ;  /* 0x0000001609727225 */ /* 0x001fe200078e00be */
[----:B------:R-:W-:Y:S02]  /*3c40*/  IADD3 R186, P6, R154, R186, RZ ;  /* 0x000000ba9aba7210 */ /* 0x000fe40007fde0ff */
[----:B------:R-:W-:Y:S01]  /*3c50*/  IADD3 R199, P5, R194, R20, RZ ;  /* 0x00000014c2c77210 */ /* 0x000fe20007fbe0ff */
[----:B------:R-:W-:Y:S01]  /*3c60*/  IMAD.X R195, R198, 0x1, R23, P4 ;  /* 0x00000001c6c37824 */ /* 0x000fe200020e0617 */
[----:B------:R-:W-:Y:S02]  /*3c70*/  ISETP.GT.AND P4, PT, R11, 0x39, P2 ;  /* 0x000000390b00780c */ /* 0x000fe40001784270 */
[----:B------:R-:W-:Y:S01]  /*3c80*/  IADD3.X R187, R155, R7, R187, P6, !PT ;  /* 0x000000079bbb7210 */ /* 0x000fe200037fe4bb */
[----:B------:R-:W-:Y:S01]  /*3c90*/  IMAD.X R200, R195, 0x1, R19, P5 ;  /* 0x00000001c3c87824 */ /* 0x000fe200028e0613 */
[----:B--2---:R-:W-:Y:S02]  /*3ca0*/  IADD3 R196, P6, R154, R114, RZ ;  /* 0x000000729ac47210 */ /* 0x004fe40007fde0ff */
[----:B------:R-:W-:-:S02]  /*3cb0*/  LEA R114, P5, R199, UR10, 0x2 ;  /* 0x0000000ac7727c11 */ /* 0x000fc4000f8a10ff */
[----:B------:R-:W-:Y:S02]  /*3cc0*/  IADD3.X R197, R155, R7, R115, P6, !PT ;  /* 0x000000079bc57210 */ /* 0x000fe400037fe473 */
[----:B------:R-:W-:Y:S01]  /*3cd0*/  LEA.HI.X R115, R199, UR11, R200, 0x2, P5 ;  /* 0x0000000bc7737c11 */ /* 0x000fe2000a8f14c8 */
[----:B------:R-:W-:-:S04]  /*3ce0*/  IMAD.WIDE.U32 R200, R5, UR8, R186 ;  /* 0x0000000805c87c25 */ /* 0x000fc8000f8e00ba */
[----:B----4-:R-:W-:-:S04]  /*3cf0*/  IMAD R198, R17, R14, RZ ;  /* 0x0000000e11c67224 */ /* 0x010fc800078e02ff */
[----:B------:R-:W-:Y:S02]  /*3d00*/  IMAD R205, R116, R15, R198 ;  /* 0x0000000f74cd7224 */ /* 0x000fe400078e02c6 */
[----:B------:R-:W-:-:S03]  /*3d10*/  IMAD.WIDE.U32 R198, R152, 0xe0, R162 ;  /* 0x000000e098c67825 */ /* 0x000fc600078e00a2 */
[----:B------:R0:W-:Y:S01]  /*3d20*/  @P1 STG.E desc[UR14][R188.64], R205 ;  /* 0x000000cdbc001986 */ /* 0x0001e2000c10190e */
[----:B------:R-:W-:Y:S05]  /*3d30*/  @!P4 BRA `(.L_x_67) ;  /* 0x000000000004c947 */ /* 0x000fea0003800000 */
[----:B------:R1:W5:Y:S02]  /*3d40*/  LDG.E.LTC128B R17, desc[UR14][R114.64] ;  /* 0x0000000e72117981 */ /* 0x000364000c1e1920 */
.L_x_67:
[----:B------:R-:W-:Y:S05]  /*3d50*/  BSYNC B1 ;  /* 0x0000000000017941 */ /* 0x000fea0003800000 */
.L_x_66:
[----:B-----5:R-:W-:Y:S01]  /*3d60*/  IMAD R116, R17, R14, RZ ;  /* 0x0000000e11747224 */ /* 0x020fe200078e02ff */
[----:B------:R-:W-:Y:S01]  /*3d70*/  ISETP.GT.AND P1, PT, R11, 0x38, P0 ;  /* 0x000000380b00780c */ /* 0x000fe20000724270 */
[----:B------:R-:W-:Y:S01]  /*3d80*/  IMAD.IADD R187, R203, 0x1, R199 ;  /* 0x00000001cbbb7824 */ /* 0x000fe200078e02c7 */
[----:B-1----:R-:W-:Y:S01]  /*3d90*/  LEA R114, P5, R200, UR10, 0x2 ;  /* 0x0000000ac8727c11 */ /* 0x002fe2000f8a10ff */
        /* <DEDUP_REMOVED lines=9> */
.L_x_69:
[----:B------:R-:W-:Y:S05]  /*3e30*/  BSYNC B1 ;  /* 0x0000000000017941 */ /* 0x000fea0003800000 */
.L_x_68:
        /* <DEDUP_REMOVED lines=16> */
.L_x_71:
[----:B------:R-:W-:Y:S05]  /*3f40*/  BSYNC B1 ;  /* 0x0000000000017941 */ /* 0x000fea0003800000 */
.L_x_70:
[----:B-----5:R-:W-:Y:S01]  /*3f50*/  IMAD R118, R17, R14, RZ ;  /* 0x0000000e11767224 */ /* 0x020fe200078e02ff */
[----:B------:R-:W-:-:S03]  /*3f60*/  LEA.HI.X R197, R194, UR11, R195, 0x2, P5 ;  /* 0x0000000bc2c57c11 */ /* 0x000fc6000a8f14c3 */
[----:B-1----:R-:W-:-:S05]  /*3f70*/  IMAD R201, R119, R15, R118 ;  /* 0x0000000f77c97224 */ /* 0x002fca00078e0276 */
[----:B------:R1:W-:Y:S04]  /*3f80*/  @P6 STG.E desc[UR14][R186.64+0x20], R201 ;  /* 0x000020c9ba006986 */ /* 0x0003e8000c10190e */
[----:B------:R2:W3:Y:S01]  /*3f90*/  @P1 LDG.E.LTC128B R17, desc[UR14][R196.64] ;  /* 0x0000000ec4111981 */ /* 0x0004e2000c1e1920 */
[----:B------:R-:W-:Y:S01]  /*3fa0*/  IMAD.WIDE.U32 R192, R22, 0x7, R192 ;  /* 0x0000000716c07825 */ /* 0x000fe200078e00c0 */
[----:B0-----:R-:W-:Y:S01]  /*3fb0*/  SHF.L.U64.HI R205, R152, 0x8, R153 ;  /* 0x0000000898cd7819 */ /* 0x001fe20000010299 */
[----:B------:R-:W-:Y:S01]  /*3fc0*/  BSSY B1, `(.L_x_72) ;  /* 0x000001d000017945 */ /* 0x000fe20003800000 */
[-C--:B------:R-:W-:Y:S01]  /*3fd0*/  IADD3 R198, P6, R198, R22.reuse, RZ ;  /* 0x00000016c6c67210 */ /* 0x080fe20007fde0ff */
[----:B------:R-:W-:Y:S01]  /*3fe0*/  IMAD.SHL.U32 R199, R152, 0x100, RZ ;  /* 0x0000010098c77824 */ /* 0x000fe200078e00ff */
[----:B------:R-:W-:Y:S01]  /*3ff0*/  IADD3 R194, P4, R192, R22, RZ ;  /* 0x00000016c0c27210 */ /* 0x000fe20007f9e0ff */
[----:B------:R-:W-:-:S03]  /*4000*/  IMAD.WIDE.U32 R118, R22, 0x7, R190 ;  /* 0x0000000716767825 */ /* 0x000fc600078e00be */
[----:B------:R-:W-:Y:S02]  /*4010*/  IADD3 R192, P5, R199, R172, RZ ;  /* 0x000000acc7c07210 */ /* 0x000fe40007fbe0ff */
[----:B------:R-:W-:Y:S02]  /*4020*/  IADD3.X R195, R23, R16, R193, P4, !PT ;  /* 0x0000001017c37210 */ /* 0x000fe400027fe4c1 */
[----:B------:R-:W-:Y:S01]  /*4030*/  IADD3 R190, P4, R199, R162, RZ ;  /* 0x000000a2c7be7210 */ /* 0x000fe20007f9e0ff */
[----:B------:R-:W-:Y:S01]  /*4040*/  IMAD.X R193, R205, 0x1, R173, P5 ;  /* 0x00000001cdc17824 */ /* 0x000fe200028e06ad */
[-C--:B--2---:R-:W-:Y:S01]  /*4050*/  IADD3 R196, P5, R118, R22.reuse, RZ ;  /* 0x0000001676c47210 */ /* 0x084fe20007fbe0ff */
[----:B-1----:R-:W-:-:S03]  /*4060*/  IMAD.WIDE.U32 R200, R9, R22, R194 ;  /* 0x0000001609c87225 */ /* 0x002fc600078e00c2 */
[----:B------:R-:W-:Y:S01]  /*4070*/  IADD3.X R197, R23, R16, R119, P5, !PT ;  /* 0x0000001017c57210 */ /* 0x000fe20002ffe477 */
[----:B------:R-:W-:Y:S01]  /*4080*/  IMAD.X R191, R205, 0x1, R163, P4 ;  /* 0x00000001cdbf7824 */ /* 0x000fe200020e06a3 */
[----:B------:R-:W-:Y:S01]  /*4090*/  IADD3 R204, P5, R154, R200, RZ ;  /* 0x000000c89acc7210 */ /* 0x000fe20007fbe0ff */
[----:B------:R-:W-:Y:S01]  /*40a0*/  IMAD.X R199, R202, 0x1, R23, P6 ;  /* 0x00000001cac77824 */ /* 0x000fe200030e0617 */
[----:B------:R-:W-:Y:S01]  /*40b0*/  IADD3 R203, P6, R198, R20, RZ ;  /* 0x00000014c6cb7210 */ /* 0x000fe20007fde0ff */
[----:B------:R-:W-:Y:S01]  /*40c0*/  IMAD.WIDE.U32 R118, R9, R22, R196 ;  /* 0x0000001609767225 */ /* 0x000fe200078e00c4 */
[----:B------:R-:W-:Y:S02]  /*40d0*/  IADD3.X R205, R155, R7, R201, P5, !PT ;  /* 0x000000079bcd7210 */ /* 0x000fe40002ffe4c9 */
[----:B------:R-:W-:Y:S01]  /*40e0*/  LEA R202, P4, R203, UR10, 0x2 ;  /* 0x0000000acbca7c11 */ /* 0x000fe2000f8810ff */
[----:B------:R-:W-:Y:S02]  /*40f0*/  IMAD.X R200, R199, 0x1, R19, P6 ;  /* 0x00000001c7c87824 */ /* 0x000fe400030e0613 */
[----:B------:R-:W-:-:S03]  /*4100*/  IMAD.WIDE.U32 R204, R5, UR8, R204 ;  /* 0x0000000805cc7c25 */ /* 0x000fc6000f8e00cc */
[----:B------:R-:W-:Y:S02]  /*4110*/  LEA.HI.X R203, R203, UR11, R200, 0x2, P4 ;  /* 0x0000000bcbcb7c11 */ /* 0x000fe4000a0f14c8 */
[----:B------:R-:W-:Y:S02]  /*4120*/  ISETP.GT.AND P4, PT, R11, 0x41, P2 ;  /* 0x000000410b00780c */ /* 0x000fe40001784270 */
[----:B------:R-:W-:Y:S01]  /*4130*/  IADD3 R200, P5, R154, R118, RZ ;  /* 0x000000769ac87210 */ /* 0x000fe20007fbe0ff */
[----:B---3--:R-:W-:-:S04]  /*4140*/  IMAD R201, R17, R14, RZ ;  /* 0x0000000e11c97224 */ /* 0x008fc800078e02ff */
[----:B------:R-:W-:-:S05]  /*4150*/  IMAD R207, R120, R15, R201 ;  /* 0x0000000f78cf7224 */ /* 0x000fca00078e02c9 */
[----:B------:R0:W-:Y:S01]  /*4160*/  @P1 STG.E desc[UR14][R192.64], R207 ;  /* 0x000000cfc0001986 */ /* 0x0001e2000c10190e */
[----:B------:R-:W-:Y:S05]  /*4170*/  @!P4 BRA `(.L_x_73) ;  /* 0x000000000004c947 */ /* 0x000fea0003800000 */
[----:B------:R1:W5:Y:S02]  /*4180*/  LDG.E.LTC128B R17, desc[UR14][R202.64] ;  /* 0x0000000eca117981 */ /* 0x000364000c1e1920 */
.L_x_73:
[----:B------:R-:W-:Y:S05]  /*4190*/  BSYNC B1 ;  /* 0x0000000000017941 */ /* 0x000fea0003800000 */
.L_x_72:
[----:B-----5:R-:W-:Y:S01]  /*41a0*/  IMAD R120, R17, R14, RZ ;  /* 0x0000000e11787224 */ /* 0x020fe200078e02ff */
[----:B------:R-:W-:Y:S01]  /*41b0*/  ISETP.GT.AND P1, PT, R11, 0x40, P0 ;  /* 0x000000400b00780c */ /* 0x000fe20000724270 */
[----:B------:R-:W-:Y:S01]  /*41c0*/  BSSY B1, `(.L_x_74) ;  /* 0x000000a000017945 */ /* 0x000fe20003800000 */
[----:B------:R-:W-:Y:S01]  /*41d0*/  IADD3.X R201, R155, R7, R119, P5, !PT ;  /* 0x000000079bc97210 */ /* 0x000fe20002ffe477 */
[----:B------:R-:W-:Y:S01]  /*41e0*/  IMAD R121, R121, R15, R120 ;  /* 0x0000000f79797224 */ /* 0x000fe200078e0278 */
[----:B------:R-:W-:Y:S01]  /*41f0*/  LEA R118, P5, R204, UR10, 0x2 ;  /* 0x0000000acc767c11 */ /* 0x000fe2000f8a10ff */
[----:B------:R-:W-:Y:S02]  /*4200*/  IMAD.IADD R119, R8, 0x1, R205 ;  /* 0x0000000108777824 */ /* 0x000fe400078e02cd */
[----:B------:R-:W-:Y:S01]  /*4210*/  IMAD.WIDE.U32 R200, R5, UR8, R200 ;  /* 0x0000000805c87c25 */ /* 0x000fe2000f8e00c8 */
[----:B------:R2:W-:Y:S02]  /*4220*/  @P4 STG.E desc[UR14][R190.64], R121 ;  /* 0x00000079be004986 */ /* 0x0005e4000c10190e */
[----:B------:R-:W-:-:S03]  /*4230*/  LEA.HI.X R119, R204, UR11, R119, 0x2, P5 ;  /* 0x0000000bcc777c11 */ /* 0x000fc6000a8f1477 */
[----:B------:R-:W-:Y:S05]  /*4240*/  @!P1 BRA `(.L_x_75) ;  /* 0x0000000000049947 */ /* 0x000fea0003800000 */
[----:B------:R3:W5:Y:S02]  /*4250*/  LDG.E.LTC128B R17, desc[UR14][R118.64+0x20] ;  /* 0x0000200e76117981 */ /* 0x000764000c1e1920 */
.L_x_75:
[----:B------:R-:W-:Y:S05]  /*4260*/  BSYNC B1 ;  /* 0x0000000000017941 */ /* 0x000fea0003800000 */
.L_x_74:
[----:B------:R-:W-:Y:S01]  /*4270*/  ISETP.GT.AND P6, PT, R11, 0x41, P0 ;  /* 0x000000410b00780c */ /* 0x000fe200007c4270 */
[----:B-----5:R-:W-:Y:S01]  /*4280*/  IMAD R120, R17, R14, RZ ;  /* 0x0000000e11787224 */ /* 0x020fe200078e02ff */
[----:B------:R-:W-:Y:S01]  /*4290*/  BSSY B1, `(.L_x_76) ;  /* 0x000000e000017945 */ /* 0x000fe20003800000 */
[----:B------:R-:W-:-:S04]  /*42a0*/  IMAD.WIDE.U32 R204, R22, 0x7, R198 ;  /* 0x0000000716cc7825 */ /* 0x000fc800078e00c6 */
[----:B--2---:R-:W-:Y:S01]  /*42b0*/  IMAD.IADD R121, R8, 0x1, R201 ;  /* 0x0000000108797824 */ /* 0x004fe200078e02c9 */
        /* <DEDUP_REMOVED lines=8> */
[----:B-1----:R-:W-:Y:S01]  /*4340*/  LEA R202, P5, R198, UR10, 0x2 ;  /* 0x0000000ac6ca7c11 */ /* 0x002fe2000f8a10ff */
[----:B------:R-:W-:-:S12]  /*4350*/  @!P6 BRA `(.L_x_77) ;  /* 0x000000000004e947 */ /* 0x000fd80003800000 */
[----:B------:R1:W5:Y:S02]  /*4360*/  LDG.E.LTC128B R17, desc[UR14][R120.64+0x20] ;  /* 0x0000200e78117981 */ /* 0x000364000c1e1920 */
.L_x_77:
[----:B------:R-:W-:Y:S05]  /*4370*/  BSYNC B1 ;  /* 0x0000000000017941 */ /* 0x000fea0003800000 */
.L_x_76:
        /* <DEDUP_REMOVED lines=13> */
[----:B--2---:R-:W-:Y:S02]  /*4450*/  IADD3.X R201, R23, R16, R197, P4, !PT ;  /* 0x0000001017c97210 */ /* 0x004fe400027fe4c5 */
        /* <DEDUP_REMOVED lines=8> */
[----:B---3--:R-:W-:-:S04]  /*44e0*/  IMAD.WIDE.U32 R122, R9, R22, R200 ;  /* 0x00000016097a7225 */ /* 0x008fc800078e00c8 */
[----:B------:R-:W-:Y:S01]  /*44f0*/  IMAD.X R208, R205, 0x1, R19, P5 ;  /* 0x00000001cdd07824 */ /* 0x000fe200028e0613 */
[----:B----4-:R-:W-:Y:S02]  /*4500*/  IADD3 R202, P6, R154, R122, RZ ;  /* 0x0000007a9aca7210 */ /* 0x010fe40007fde0ff */
[----:B------:R-:W-:Y:S02]  /*4510*/  LEA R122, P5, R207, UR10, 0x2 ;  /* 0x0000000acf7a7c11 */ /* 0x000fe4000f8a10ff */
[----:B------:R-:W-:Y:S02]  /*4520*/  IADD3.X R203, R155, R7, R123, P6, !PT ;  /* 0x000000079bcb7210 */ /* 0x000fe400037fe47b */
[----:B------:R-:W-:Y:S01]  /*4530*/  LEA.HI.X R123, R207, UR11, R208, 0x2, P5 ;  /* 0x0000000bcf7b7c11 */ /* 0x000fe2000a8f14d0 */
[----:B------:R-:W-:-:S04]  /*4540*/  IMAD.WIDE.U32 R208, R5, UR8, R194 ;  /* 0x0000000805d07c25 */ /* 0x000fc8000f8e00c2 */
[----:B------:R-:W-:-:S04]  /*4550*/  IMAD R206, R17, R14, RZ ;  /* 0x0000000e11ce7224 */ /* 0x000fc800078e02ff */
[----:B------:R-:W-:Y:S02]  /*4560*/  IMAD R213, R124, R15, R206 ;  /* 0x0000000f7cd57224 */ /* 0x000fe400078e02ce */
[----:B------:R-:W-:-:S03]  /*4570*/  IMAD.WIDE.U32 R206, R152, 0x120, R162 ;  /* 0x0000012098ce7825 */ /* 0x000fc600078e00a2 */
[----:B------:R0:W-:Y:S01]  /*4580*/  @P1 STG.E desc[UR14][R196.64], R213 ;  /* 0x000000d5c4001986 */ /* 0x0001e2000c10190e */
[----:B------:R-:W-:Y:S05]  /*4590*/  @!P4 BRA `(.L_x_79) ;  /* 0x000000000004c947 */ /* 0x000fea0003800000 */
[----:B------:R2:W5:Y:S02]  /*45a0*/  LDG.E.LTC128B R17, desc[UR14][R122.64] ;  /* 0x0000000e7a117981 */ /* 0x000564000c1e1920 */
.L_x_79:
[----:B------:R-:W-:Y:S05]  /*45b0*/  BSYNC B1 ;  /* 0x0000000000017941 */ /* 0x000fea0003800000 */
.L_x_78:
[----:B-----5:R-:W-:Y:S01]  /*45c0*/  IMAD R124, R17, R14, RZ ;  /* 0x0000000e117c7224 */ /* 0x020fe200078e02ff */
[----:B------:R-:W-:Y:S01]  /*45d0*/  ISETP.GT.AND P1, PT, R11, 0x48, P0 ;  /* 0x000000480b00780c */ /* 0x000fe20000724270 */
[----:B------:R-:W-:Y:S01]  /*45e0*/  IMAD.IADD R195, R211, 0x1, R207 ;  /* 0x00000001d3c37824 */ /* 0x000fe200078e02cf */
[----:B--2---:R-:W-:Y:S01]  /*45f0*/  LEA R122, P5, R208, UR10, 0x2 ;  /* 0x0000000ad07a7c11 */ /* 0x004fe2000f8a10ff */
        /* <DEDUP_REMOVED lines=9> */
.L_x_81:
[----:B------:R-:W-:Y:S05]  /*4690*/  BSYNC B1 ;  /* 0x0000000000017941 */ /* 0x000fea0003800000 */
.L_x_80:
        /* <DEDUP_REMOVED lines=16> */
.L_x_83:
[----:B------:R-:W-:Y:S05]  /*47a0*/  BSYNC B1 ;  /* 0x0000000000017941 */ /* 0x000fea0003800000 */
.L_x_82:
        /* <DEDUP_REMOVED lines=11> */
[-C--:B------:R-:W-:Y:S02]  /*4860*/  IADD3 R210, P4, R210, R22.reuse, RZ ;  /* 0x00000016d2d27210 */ /* 0x080fe40007f9e0ff */
[-C--:B------:R-:W-:Y:S01]  /*4870*/  IADD3 R204, P5, R200, R22.reuse, RZ ;  /* 0x00000016c8cc7210 */ /* 0x080fe20007fbe0ff */
[----:B------:R-:W-:-:S03]  /*4880*/  IMAD.WIDE.U32 R126, R9, R22, R202 ;  /* 0x00000016097e7225 */ /* 0x000fc600078e00ca */
[----:B--2---:R-:W-:Y:S01]  /*4890*/  IADD3.X R205, R23, R16, R201, P5, !PT ;  /* 0x0000001017cd7210 */ /* 0x004fe20002ffe4c9 */
[----:B0-----:R-:W-:Y:S01]  /*48a0*/  IMAD.X R211, R209, 0x1, R23, P4 ;  /* 0x00000001d1d37824 */ /* 0x001fe200020e0617 */
[----:B------:R-:W-:Y:S01]  /*48b0*/  IADD3 R208, P6, R154, R126, RZ ;  /* 0x0000007e9ad07210 */ /* 0x000fe20007fde0ff */
[----:B------:R-:W-:Y:S01]  /*48c0*/  IMAD.WIDE.U32 R200, R152, 0x140, R172 ;  /* 0x0000014098c87825 */ /* 0x000fe200078e00ac */
[----:B------:R-:W-:Y:S02]  /*48d0*/  ISETP.GT.AND P4, PT, R11, 0x51, P2 ;  /* 0x000000510b00780c */ /* 0x000fe40001784270 */
[----:B------:R-:W-:Y:S01]  /*48e0*/  IADD3.X R209, R155, R7, R127, P6, !PT ;  /* 0x000000079bd17210 */ /* 0x000fe200037fe47f */
[----:B------:R-:W-:Y:S01]  /*48f0*/  IMAD.IADD R201, R201, 0x1, R215 ;  /* 0x00000001c9c97824 */ /* 0x000fe200078e02d7 */
[----:B------:R-:W-:Y:S01]  /*4900*/  IADD3 R212, P5, R210, R20, RZ ;  /* 0x00000014d2d47210 */ /* 0x000fe20007fbe0ff */
[----:B------:R-:W-:-:S04]  /*4910*/  IMAD.WIDE.U32 R198, R9, R22, R204 ;  /* 0x0000001609c67225 */ /* 0x000fc800078e00cc */
[----:B------:R-:W-:Y:S01]  /*4920*/  IMAD.X R213, R211, 0x1, R19, P5 ;  /* 0x00000001d3d57824 */ /* 0x000fe200028e0613 */
[----:B-1----:R-:W-:Y:S01]  /*4930*/  IADD3 R206, P6, R154, R198, RZ ;  /* 0x000000c69ace7210 */ /* 0x002fe20007fde0ff */
[----:B------:R-:W-:Y:S01]  /*4940*/  IMAD.WIDE.U32 R208, R5, UR8, R208 ;  /* 0x0000000805d07c25 */ /* 0x000fe2000f8e00d0 */
        /* <DEDUP_REMOVED lines=9> */
.L_x_85:
[----:B------:R-:W-:Y:S05]  /*49e0*/  BSYNC B1 ;  /* 0x0000000000017941 */ /* 0x000fea0003800000 */
.L_x_84:
        /* <DEDUP_REMOVED lines=12> */
.L_x_87:
[----:B------:R-:W-:Y:S05]  /*4ab0*/  BSYNC B1 ;  /* 0x0000000000017941 */ /* 0x000fea0003800000 */
.L_x_86:
        /* <DEDUP_REMOVED lines=16> */
.L_x_89:
[----:B------:R-:W-:Y:S05]  /*4bc0*/  BSYNC B1 ;  /* 0x0000000000017941 */ /* 0x000fea0003800000 */
.L_x_88:
        /* <DEDUP_REMOVED lines=10> */
[----:B------:R-:W-:Y:S01]  /*4c70*/  IADD3.X R213, R23, R16, R131, P4, !PT ;  /* 0x0000001017d57210 */ /* 0x000fe200027fe483 */
[----:B------:R-:W-:Y:S01]  /*4c80*/  IMAD.WIDE.U32 R202, R152, 0x160, R172 ;  /* 0x0000016098ca7825 */ /* 0x000fe200078e00ac */
[-C--:B------:R-:W-:Y:S02]  /*4c90*/  IADD3 R208, P5, R204, R22.reuse, RZ ;  /* 0x00000016ccd07210 */ /* 0x080fe40007fbe0ff */
[-C--:B------:R-:W-:Y:S01]  /*4ca0*/  IADD3 R210, P4, R210, R22.reuse, RZ ;  /* 0x00000016d2d27210 */ /* 0x080fe20007f9e0ff */
[----:B------:R-:W-:Y:S01]  /*4cb0*/  IMAD.WIDE.U32 R130, R9, R22, R212 ;  /* 0x0000001609827225 */ /* 0x000fe200078e00d4 */
[----:B-1----:R-:W-:-:S03]  /*4cc0*/  IADD3.X R209, R23, R16, R205, P5, !PT ;  /* 0x0000001017d17210 */ /* 0x002fc60002ffe4cd */
[----:B------:R-:W-:Y:S01]  /*4cd0*/  IMAD.IADD R203, R203, 0x1, R215 ;  /* 0x00000001cbcb7824 */ /* 0x000fe200078e02d7 */
[----:B------:R-:W-:Y:S01]  /*4ce0*/  IADD3 R204, P5, R154, R130, RZ ;  /* 0x000000829acc7210 */ /* 0x000fe20007fbe0ff */
[----:B0-----:R-:W-:Y:S01]  /*4cf0*/  IMAD.X R211, R214, 0x1, R23, P4 ;  /* 0x00000001d6d37824 */ /* 0x001fe200020e0617 */
[----:B--2---:R-:W-:Y:S02]  /*4d00*/  IADD3 R206, P4, R210, R20, RZ ;  /* 0x00000014d2ce7210 */ /* 0x004fe40007f9e0ff */
[----:B------:R-:W-:-:S03]  /*4d10*/  IADD3.X R205, R155, R7, R131, P5, !PT ;  /* 0x000000079bcd7210 */ /* 0x000fc60002ffe483 */
[----:B------:R-:W-:Y:S01]  /*4d20*/  IMAD.X R131, R211, 0x1, R19, P4 ;  /* 0x00000001d3837824 */ /* 0x000fe200020e0613 */
[----:B------:R-:W-:Y:S01]  /*4d30*/  ISETP.GT.AND P4, PT, R11, 0x59, P2 ;  /* 0x000000590b00780c */ /* 0x000fe20001784270 */
[----:B------:R-:W-:-:S04]  /*4d40*/  IMAD.WIDE.U32 R204, R5, UR8, R204 ;  /* 0x0000000805cc7c25 */ /* 0x000fc8000f8e00cc */
[----:B----4-:R-:W-:-:S04]  /*4d50*/  IMAD R130, R17, R14, RZ ;  /* 0x0000000e11827224 */ /* 0x010fc800078e02ff */
[----:B------:R-:W-:Y:S01]  /*4d60*/  IMAD R217, R132, R15, R130 ;  /* 0x0000000f84d97224 */ /* 0x000fe200078e0282 */
[----:B------:R-:W-:-:S04]  /*4d70*/  LEA R130, P5, R206, UR10, 0x2 ;  /* 0x0000000ace827c11 */ /* 0x000fc8000f8a10ff */
[----:B------:R0:W-:Y:S01]  /*4d80*/  @P1 STG.E desc[UR14][R202.64], R217 ;  /* 0x000000d9ca001986 */ /* 0x0001e2000c10190e */
[----:B------:R-:W-:Y:S01]  /*4d90*/  LEA.HI.X R131, R206, UR11, R131, 0x2, P5 ;  /* 0x0000000bce837c11 */ /* 0x000fe2000a8f1483 */
[----:B------:R-:W-:Y:S01]  /*4da0*/  IMAD.WIDE.U32 R206, R9, R22, R208 ;  /* 0x0000001609ce7225 */ /* 0x000fe200078e00d0 */
[----:B------:R-:W-:Y:S06]  /*4db0*/  @!P4 BRA `(.L_x_91) ;  /* 0x000000000004c947 */ /* 0x000fec0003800000 */
[----:B------:R1:W5:Y:S02]  /*4dc0*/  LDG.E.LTC128B R17, desc[UR14][R130.64] ;  /* 0x0000000e82117981 */ /* 0x000364000c1e1920 */
.L_x_91:
[----:B------:R-:W-:Y:S05]  /*4dd0*/  BSYNC B1 ;  /* 0x0000000000017941 */ /* 0x000fea0003800000 */
.L_x_90:
[----:B-1----:R-:W-:Y:S01]  /*4de0*/  IMAD.IADD R131, R8, 0x1, R205 ;  /* 0x0000000108837824 */ /* 0x002fe200078e02cd */
[----:B------:R-:W-:Y:S01]  /*4df0*/  LEA R130, P1, R204, UR10, 0x2 ;  /* 0x0000000acc827c11 */ /* 0x000fe2000f8210ff */
[----:B-----5:R-:W-:Y:S01]  /*4e00*/  IMAD R132, R17, R14, RZ ;  /* 0x0000000e11847224 */ /* 0x020fe200078e02ff */
[----:B------:R-:W-:Y:S01]  /*4e10*/  IADD3 R206, P5, R154, R206, RZ ;  /* 0x000000ce9ace7210 */ /* 0x000fe20007fbe0ff */
[----:B------:R-:W-:Y:S01]  /*4e20*/  BSSY B1, `(.L_x_92) ;  /* 0x000000b000017945 */ /* 0x000fe20003800000 */
[----:B------:R-:W-:Y:S01]  /*4e30*/  LEA.HI.X R131, R204, UR11, R131, 0x2, P1 ;  /* 0x0000000bcc837c11 */ /* 0x000fe200088f1483 */
[----:B------:R-:W-:Y:S01]  /*4e40*/  IMAD.WIDE.U32 R204, R152, 0x160, R162 ;  /* 0x0000016098cc7825 */ /* 0x000fe200078e00a2 */
[----:B------:R-:W-:Y:S02]  /*4e50*/  IADD3.X R207, R155, R7, R207, P5, !PT ;  /* 0x000000079bcf7210 */ /* 0x000fe40002ffe4cf */
[----:B------:R-:W-:Y:S01]  /*4e60*/  ISETP.GT.AND P5, PT, R11, 0x58, P0 ;  /* 0x000000580b00780c */ /* 0x000fe200007a4270 */
[----:B------:R-:W-:-:S02]  /*4e70*/  IMAD R133, R133, R15, R132 ;  /* 0x0000000f85857224 */ /* 0x000fc400078e0284 */
[----:B------:R-:W-:Y:S02]  /*4e80*/  IMAD.IADD R205, R215, 0x1, R205 ;  /* 0x00000001d7cd7824 */ /* 0x000fe400078e02cd */
[----:B------:R-:W-:-:S03]  /*4e90*/  IMAD.WIDE.U32 R206, R5, UR8, R206 ;  /* 0x0000000805ce7c25 */ /* 0x000fc6000f8e00ce */
[----:B------:R1:W-:Y:S05]  /*4ea0*/  @P4 STG.E desc[UR14][R204.64], R133 ;  /* 0x00000085cc004986 */ /* 0x0003ea000c10190e */
[----:B------:R-:W-:Y:S05]  /*4eb0*/  @!P5 BRA `(.L_x_93) ;  /* 0x000000000004d947 */ /* 0x000fea0003800000 */
[----:B------:R2:W5:Y:S02]  /*4ec0*/  LDG.E.LTC128B R17, desc[UR14][R130.64+0x20] ;  /* 0x0000200e82117981 */ /* 0x000564000c1e1920 */
.L_x_93:
[----:B------:R-:W-:Y:S05]  /*4ed0*/  BSYNC B1 ;  /* 0x0000000000017941 */ /* 0x000fea0003800000 */
.L_x_92:
[----:B-----5:R-:W-:Y:S01]  /*4ee0*/  IMAD R132, R17, R14, RZ ;  /* 0x0000000e11847224 */ /* 0x020fe200078e02ff */
[----:B------:R-:W-:Y:S01]  /*4ef0*/  ISETP.GT.AND P1, PT, R11, 0x59, P0 ;  /* 0x000000590b00780c */ /* 0x000fe20000724270 */
[----:B-1----:R-:W-:Y:S01]  /*4f00*/  IMAD.IADD R133, R8, 0x1, R207 ;  /* 0x0000000108857824 */ /* 0x002fe200078e02cf */
[----:B------:R-:W-:Y:S01]  /*4f10*/  BSSY B1, `(.L_x_94) ;  /* 0x0000009000017945 */ /* 0x000fe20003800000 */
[----:B0-----:R-:W-:Y:S01]  /*4f20*/  IMAD R217, R134, R15, R132 ;  /* 0x0000000f86d97224 */ /* 0x001fe200078e0284 */
[----:B------:R-:W-:Y:S01]  /*4f30*/  LEA R132, P4, R206, UR10, 0x2 ;  /* 0x0000000ace847c11 */ /* 0x000fe2000f8810ff */
[----:B------:R-:W-:-:S03]  /*4f40*/  IMAD.WIDE.U32 R210, R22, 0x7, R210 ;  /* 0x0000000716d27825 */ /* 0x000fc600078e00d2 */
[----:B------:R0:W-:Y:S01]  /*4f50*/  @P5 STG.E desc[UR14][R202.64+0x20], R217 ;  /* 0x000020d9ca005986 */ /* 0x0001e2000c10190e */
[----:B------:R-:W-:Y:S01]  /*4f60*/  LEA.HI.X R133, R206, UR11, R133, 0x2, P4 ;  /* 0x0000000bce857c11 */ /* 0x000fe2000a0f1485 */
[----:B------:R-:W-:-:S03]  /*4f70*/  IMAD.IADD R215, R16, 0x1, R211 ;  /* 0x0000000110d77824 */ /* 0x000fc600078e02d3 */
[----:B------:R-:W-:Y:S05]  /*4f80*/  @!P1 BRA `(.L_x_95) ;  /* 0x0000000000049947 */ /* 0x000fea0003800000 */
[----:B------:R1:W5:Y:S02]  /*4f90*/  LDG.E.LTC128B R17, desc[UR14][R132.64+0x20] ;  /* 0x0000200e84117981 */ /* 0x000364000c1e1920 */
.L_x_95:
[----:B------:R-:W-:Y:S05]  /*4fa0*/  BSYNC B1 ;  /* 0x0000000000017941 */ /* 0x000fea0003800000 */
.L_x_94:
[----:B-----5:R-:W-:Y:S01]  /*4fb0*/  IMAD R134, R17, R14, RZ ;  /* 0x0000000e11867224 */ /* 0x020fe200078e02ff */
[----:B------:R-:W-:Y:S02]  /*4fc0*/  IADD3 R206, P5, R20, R210, RZ ;  /* 0x000000d214ce7210 */ /* 0x000fe40007fbe0ff */
[----:B------:R-:W-:Y:S01]  /*4fd0*/  ISETP.GT.AND P4, PT, R11, 0x60, P2 ;  /* 0x000000600b00780c */ /* 0x000fe20001784270 */
[----:B0-----:R-:W-:Y:S02]  /*4fe0*/  IMAD R217, R135, R15, R134 ;  /* 0x0000000f87d97224 */ /* 0x001fe400078e0286 */
[----:B------:R-:W-:Y:S01]  /*4ff0*/  IMAD.X R135, R215, 0x1, R19, P5 ;  /* 0x00000001d7877824 */ /* 0x000fe200028e0613 */
[C---:B------:R-:W-:Y:S02]  /*5000*/  LEA R134, P5, R206.reuse, UR10, 0x2 ;  /* 0x0000000ace867c11 */ /* 0x040fe4000f8a10ff */
[----:B------:R0:W-:Y:S02]  /*5010*/  @P1 STG.E desc[UR14][R204.64+0x20], R217 ;  /* 0x000020d9cc001986 */ /* 0x0001e4000c10190e */
[----:B------:R-:W-:-:S05]  /*5020*/  LEA.HI.X R135, R206, UR11, R135, 0x2, P5 ;  /* 0x0000000bce877c11 */ /* 0x000fca000a8f1487 */
[----:B------:R-:W4:Y:S01]  /*5030*/  @P4 LDG.E.LTC128B R17, desc[UR14][R134.64] ;  /* 0x0000000e86114981 */ /* 0x000f22000c1e1920 */
[----:B------:R-:W-:Y:S01]  /*5040*/  IADD3 R210, P1, R210, R22, RZ ;  /* 0x00000016d2d27210 */ /* 0x000fe20007f3e0ff */
[----:B------:R-:W-:Y:S01]  /*5050*/  IMAD R219, R153, 0x180, RZ ;  /* 0x0000018099db7824 */ /* 0x000fe200078e02ff */
[----:B------:R-:W-:Y:S01]  /*5060*/  BSSY B1, `(.L_x_96) ;  /* 0x0000011000017945 */ /* 0x000fe20003800000 */
[----:B------:R-:W-:-:S04]  /*5070*/  IMAD.WIDE.U32 R206, R152, 0x180, R172 ;  /* 0x0000018098ce7825 */ /* 0x000fc800078e00ac */
[----:B------:R-:W-:Y:S02]  /*5080*/  IMAD.IADD R207, R207, 0x1, R219 ;  /* 0x00000001cfcf7824 */ /* 0x000fe400078e02db */
[----:B------:R-:W-:-:S03]  /*5090*/  IMAD.WIDE.U32 R212, R22, 0x7, R212 ;  /* 0x0000000716d47825 */ /* 0x000fc600078e00d4 */
[----:B------:R-:W-:Y:S01]  /*50a0*/  IADD3 R214, P5, R212, R22, RZ ;  /* 0x00000016d4d67210 */ /* 0x000fe20007fbe0ff */
[----:B----4-:R-:W-:-:S04]  /*50b0*/  IMAD R211, R17, R14, RZ ;  /* 0x0000000e11d37224 */ /* 0x010fc800078e02ff */
[----:B------:R-:W-:Y:S02]  /*50c0*/  IMAD R221, R136, R15, R211 ;  /* 0x0000000f88dd7224 */ /* 0x000fe400078e02d3 */
[----:B------:R-:W-:Y:S01]  /*50d0*/  IMAD.X R211, R215, 0x1, R23, P1 ;  /* 0x00000001d7d37824 */ /* 0x000fe200008e0617 */
[----:B------:R-:W-:Y:S02]  /*50e0*/  ISETP.GT.AND P1, PT, R11, 0x61, P2 ;  /* 0x000000610b00780c */ /* 0x000fe40001724270 */
[----:B------:R0:W-:Y:S01]  /*50f0*/  @P4 STG.E desc[UR14][R206.64], R221 ;  /* 0x000000ddce004986 */ /* 0x0001e2000c10190e */
[----:B------:R-:W-:Y:S02]  /*5100*/  IADD3 R135, P4, R210, R20, RZ ;  /* 0x00000014d2877210 */ /* 0x000fe40007f9e0ff */
[----:B------:R-:W-:-:S03]  /*5110*/  IADD3.X R215, R23, R16, R213, P5, !PT ;  /* 0x0000001017d77210 */ /* 0x000fc60002ffe4d5 */
[----:B------:R-:W-:Y:S01]  /*5120*/  IMAD.X R136, R211, 0x1, R19, P4 ;  /* 0x00000001d3887824 */ /* 0x000fe200020e0613 */
[----:B------:R-:W-:-:S04]  /*5130*/  LEA R134, P4, R135, UR10, 0x2 ;  /* 0x0000000a87867c11 */ /* 0x000fc8000f8810ff */
[----:B------:R-:W-:Y:S01]  /*5140*/  LEA.HI.X R135, R135, UR11, R136, 0x2, P4 ;  /* 0x0000000b87877c11 */ /* 0x000fe2000a0f1488 */
[----:B0-----:R-:W-:Y:S08]  /*5150*/  @!P1 BRA `(.L_x_97) ;  /* 0x0000000000049947 */ /* 0x001ff00003800000 */
[----:B------:R0:W5:Y:S02]  /*5160*/  LDG.E.LTC128B R17, desc[UR14][R134.64] ;  /* 0x0000000e86117981 */ /* 0x000164000c1e1920 */
.L_x_97:
[----:B------:R-:W-:Y:S05]  /*5170*/  BSYNC B1 ;  /* 0x0000000000017941 */ /* 0x000fea0003800000 */
.L_x_96:
[----:B0-----:R-:W-:Y:S01]  /*5180*/  IMAD.WIDE.U32 R134, R9, R22, R214 ;  /* 0x0000001609867225 */ /* 0x001fe200078e00d6 */
[----:B------:R-:W-:Y:S01]  /*5190*/  ISETP.GT.AND P5, PT, R11, 0x60, P0 ;  /* 0x000000600b00780c */ /* 0x000fe200007a4270 */
[----:B------:R-:W-:Y:S02]  /*51a0*/  BSSY B1, `(.L_x_98) ;  /* 0x0000018000017945 */ /* 0x000fe40003800000 */
[----:B-----5:R-:W-:Y:S01]  /*51b0*/  IMAD R136, R17, R14, RZ ;  /* 0x0000000e11887224 */ /* 0x020fe200078e02ff */
[----:B------:R-:W-:-:S03]  /*51c0*/  IADD3 R212, P4, R154, R134, RZ ;  /* 0x000000869ad47210 */ /* 0x000fc60007f9e0ff */
[----:B------:R-:W-:Y:S01]  /*51d0*/  IMAD R221, R137, R15, R136 ;  /* 0x0000000f89dd7224 */ /* 0x000fe200078e0288 */
[----:B------:R-:W-:Y:S01]  /*51e0*/  IADD3.X R213, R155, R7, R135, P4, !PT ;  /* 0x000000079bd57210 */ /* 0x000fe200027fe487 */
[----:B------:R-:W-:-:S04]  /*51f0*/  IMAD.WIDE.U32 R134, R22, 0x7, R208 ;  /* 0x0000000716867825 */ /* 0x000fc800078e00d0 */
[----:B------:R-:W-:Y:S01]  /*5200*/  IMAD.WIDE.U32 R208, R5, UR8, R212 ;  /* 0x0000000805d07c25 */ /* 0x000fe2000f8e00d4 */
[----:B------:R-:W-:-:S04]  /*5210*/  IADD3 R212, P4, R134, R22, RZ ;  /* 0x0000001686d47210 */ /* 0x000fc80007f9e0ff */
[----:B------:R-:W-:Y:S01]  /*5220*/  IADD3.X R213, R23, R16, R135, P4, !PT ;  /* 0x0000001017d57210 */ /* 0x000fe200027fe487 */
[----:B------:R-:W-:Y:S01]  /*5230*/  IMAD.IADD R135, R8, 0x1, R209 ;  /* 0x0000000108877824 */ /* 0x000fe200078e02d1 */
[----:B------:R-:W-:-:S04]  /*5240*/  LEA R134, P4, R208, UR10, 0x2 ;  /* 0x0000000ad0867c11 */ /* 0x000fc8000f8810ff */
[----:B------:R-:W-:Y:S01]  /*5250*/  LEA.HI.X R135, R208, UR11, R135, 0x2, P4 ;  /* 0x0000000bd0877c11 */ /* 0x000fe2000a0f1487 */
[----:B------:R-:W-:-:S03]  /*5260*/  IMAD.WIDE.U32 R208, R9, R22, R212 ;  /* 0x0000001609d07225 */ /* 0x000fc600078e00d4 */
[----:B------:R-:W-:-:S04]  /*5270*/  IADD3 R216, P4, R154, R208, RZ ;  /* 0x000000d09ad87210 */ /* 0x000fc80007f9e0ff */
[----:B------:R-:W-:Y:S01]  /*5280*/  IADD3.X R217, R155, R7, R209, P4, !PT ;  /* 0x000000079bd97210 */ /* 0x000fe200027fe4d1 */
[----:B------:R-:W-:-:S04]  /*5290*/  IMAD.WIDE.U32 R208, R152, 0x180, R162 ;  /* 0x0000018098d07825 */ /* 0x000fc800078e00a2 */
[----:B------:R-:W-:Y:S02]  /*52a0*/  IMAD.IADD R209, R219, 0x1, R209 ;  /* 0x00000001dbd17824 */ /* 0x000fe400078e02d1 */
[----:B------:R-:W-:-:S03]  /*52b0*/  IMAD.WIDE.U32 R216, R5, UR8, R216 ;  /* 0x0000000805d87c25 */ /* 0x000fc6000f8e00d8 */
[----:B------:R0:W-:Y:S01]  /*52c0*/  @P1 STG.E desc[UR14][R208.64], R221 ;  /* 0x000000ddd0001986 */ /* 0x0001e2000c10190e */
[----:B------:R-:W-:Y:S01]  /*52d0*/  IMAD.IADD R137, R8, 0x1, R217 ;  /* 0x0000000108897824 */ /* 0x000fe200078e02d9 */
[----:B------:R-:W-:-:S04]  /*52e0*/  LEA R136, P4, R216, UR10, 0x2 ;  /* 0x0000000ad8887c11 */ /* 0x000fc8000f8810ff */
[----:B------:R-:W-:Y:S01]  /*52f0*/  LEA.HI.X R137, R216, UR11, R137, 0x2, P4 ;  /* 0x0000000bd8897c11 */ /* 0x000fe2000a0f1489 */
[----:B------:R-:W-:Y:S08]  /*5300*/  @!P5 BRA `(.L_x_99) ;  /* 0x000000000004d947 */ /* 0x000ff00003800000 */
[----:B------:R4:W5:Y:S02]  /*5310*/  LDG.E.LTC128B R17, desc[UR14][R134.64+0x20] ;  /* 0x0000200e86117981 */ /* 0x000964000c1e1920 */
.L_x_99:
[----:B------:R-:W-:Y:S05]  /*5320*/  BSYNC B1 ;  /* 0x0000000000017941 */ /* 0x000fea0003800000 */
.L_x_98:
[----:B-----5:R-:W-:Y:S01]  /*5330*/  IMAD R216, R17, R14, RZ ;  /* 0x0000000e11d87224 */ /* 0x020fe200078e02ff */
[----:B------:R-:W-:Y:S01]  /*5340*/  ISETP.GT.AND P4, PT, R11, 0x61, P0 ;  /* 0x000000610b00780c */ /* 0x000fe20000784270 */
[----:B------:R-:W-:Y:S01]  /*5350*/  BSSY B1, `(.L_x_100) ;  /* 0x0000006000017945 */ /* 0x000fe20003800000 */
[----:B------:R-:W-:-:S04]  /*5360*/  IMAD.WIDE.U32 R210, R22, 0x7, R210 ;  /* 0x0000000716d27825 */ /* 0x000fc800078e00d2 */
[----:B------:R-:W-:-:S05]  /*5370*/  IMAD R217, R138, R15, R216 ;  /* 0x0000000f8ad97224 */ /* 0x000fca00078e02d8 */
[----:B------:R0:W-:Y:S02]  /*5380*/  @P5 STG.E desc[UR14][R206.64+0x20], R217 ;  /* 0x000020d9ce005986 */ /* 0x0001e4000c10190e */
[----:B------:R-:W-:Y:S05]  /*5390*/  @!P4 BRA `(.L_x_101) ;  /* 0x000000000004c947 */ /* 0x000fea0003800000 */
[----:B------:R0:W5:Y:S02]  /*53a0*/  LDG.E.LTC128B R17, desc[UR14][R136.64+0x20] ;  /* 0x0000200e88117981 */ /* 0x000164000c1e1920 */
.L_x_101:
[----:B------:R-:W-:Y:S05]  /*53b0*/  BSYNC B1 ;  /* 0x0000000000017941 */ /* 0x000fea0003800000 */
.L_x_100:
[----:B-----5:R-:W-:Y:S01]  /*53c0*/  IMAD R138, R17, R14, RZ ;  /* 0x0000000e118a7224 */ /* 0x020fe200078e02ff */
[----:B------:R-:W-:Y:S01]  /*53d0*/  ISETP.GT.AND P1, PT, R11, 0x68, P2 ;  /* 0x000000680b00780c */ /* 0x000fe20001724270 */
[----:B0-----:R-:W-:Y:S02]  /*53e0*/  IMAD.IADD R217, R16, 0x1, R211 ;  /* 0x0000000110d97824 */ /* 0x001fe400078e02d3 */
[----:B------:R-:W-:Y:S01]  /*53f0*/  IMAD R219, R139, R15, R138 ;  /* 0x0000000f8bdb7224 */ /* 0x000fe200078e028a */
[----:B------:R-:W-:-:S04]  /*5400*/  IADD3 R139, P5, R20, R210, RZ ;  /* 0x000000d2148b7210 */ /* 0x000fc80007fbe0ff */
[----:B------:R0:W-:Y:S01]  /*5410*/  @P4 STG.E desc[UR14][R208.64+0x20], R219 ;  /* 0x000020dbd0004986 */ /* 0x0001e2000c10190e */
[----:B------:R-:W-:Y:S01]  /*5420*/  IMAD.X R216, R217, 0x1, R19, P5 ;  /* 0x00000001d9d87824 */ /* 0x000fe200028e0613 */
[----:B------:R-:W-:-:S04]  /*5430*/  LEA R138, P5, R139, UR10, 0x2 ;  /* 0x0000000a8b8a7c11 */ /* 0x000fc8000f8a10ff */
[----:B------:R-:W-:-:S05]  /*5440*/  LEA.HI.X R139, R139, UR11, R216, 0x2, P5 ;  /* 0x0000000b8b8b7c11 */ /* 0x000fca000a8f14d8 */
[----:B------:R1:W2:Y:S01]  /*5450*/  @P1 LDG.E.LTC128B R17, desc[UR14][R138.64] ;  /* 0x0000000e8a111981 */ /* 0x0002a2000c1e1920 */
[----:B------:R-:W-:Y:S01]  /*5460*/  IADD3 R216, P4, R210, R22, RZ ;  /* 0x00000016d2d87210 */ /* 0x000fe20007f9e0ff */
[----:B------:R-:W-:Y:S01]  /*5470*/  IMAD R223, R153, 0x1a0, RZ ;  /* 0x000001a099df7824 */ /* 0x000fe200078e02ff */
[----:B------:R-:W-:Y:S01]  /*5480*/  BSSY B1, `(.L_x_102) ;  /* 0x0000011000017945 */ /* 0x000fe20003800000 */
[----:B------:R-:W-:-:S04]  /*5490*/  IMAD.WIDE.U32 R214, R22, 0x7, R214 ;  /* 0x0000000716d67825 */ /* 0x000fc800078e00d6 */
[----:B------:R-:W-:Y:S01]  /*54a0*/  IMAD.X R217, R217, 0x1, R23, P4 ;  /* 0x00000001d9d97824 */ /* 0x000fe200020e0617 */
[----:B-1----:R-:W-:Y:S01]  /*54b0*/  IADD3 R139, P4, R216, R20, RZ ;  /* 0x00000014d88b7210 */ /* 0x002fe20007f9e0ff */
[----:B--2---:R-:W-:-:S04]  /*54c0*/  IMAD R210, R17, R14, RZ ;  /* 0x0000000e11d27224 */ /* 0x004fc800078e02ff */
[----:B------:R-:W-:Y:S02]  /*54d0*/  IMAD R225, R140, R15, R210 ;  /* 0x0000000f8ce17224 */ /* 0x000fe400078e02d2 */
[----:B------:R-:W-:-:S04]  /*54e0*/  IMAD.WIDE.U32 R210, R152, 0x1a0, R172 ;  /* 0x000001a098d27825 */ /* 0x000fc800078e00ac */
[----:B------:R-:W-:Y:S02]  /*54f0*/  IMAD.IADD R211, R211, 0x1, R223 ;  /* 0x00000001d3d37824 */ /* 0x000fe400078e02df */
[----:B------:R-:W-:Y:S01]  /*5500*/  IMAD.X R140, R217, 0x1, R19, P4 ;  /* 0x00000001d98c7824 */ /* 0x000fe200020e0613 */
[C---:B------:R-:W-:Y:S02]  /*5510*/  LEA R138, P4, R139.reuse, UR10, 0x2 ;  /* 0x0000000a8b8a7c11 */ /* 0x040fe4000f8810ff */
[----:B------:R0:W-:Y:S01]  /*5520*/  @P1 STG.E desc[UR14][R210.64], R225 ;  /* 0x000000e1d2001986 */ /* 0x0001e2000c10190e */
[----:B------:R-:W-:Y:S02]  /*5530*/  IADD3 R220, P1, R214, R22, RZ ;  /* 0x00000016d6dc7210 */ /* 0x000fe40007f3e0ff */
[----:B------:R-:W-:Y:S02]  /*5540*/  LEA.HI.X R139, R139, UR11, R140, 0x2, P4 ;  /* 0x0000000b8b8b7c11 */ /* 0x000fe4000a0f148c */
[----:B------:R-:W-:-:S02]  /*5550*/  IADD3.X R221, R23, R16, R215, P1, !PT ;  /* 0x0000001017dd7210 */ /* 0x000fc40000ffe4d7 */
[----:B------:R-:W-:-:S13]  /*5560*/  ISETP.GT.AND P1, PT, R11, 0x69, P2 ;  /* 0x000000690b00780c */ /* 0x000fda0001724270 */
[----:B0-----:R-:W-:Y:S05]  /*5570*/  @!P1 BRA `(.L_x_103) ;  /* 0x0000000000049947 */ /* 0x001fea0003800000 */
[----:B------:R0:W5:Y:S02]  /*5580*/  LDG.E.LTC128B R17, desc[UR14][R138.64] ;  /* 0x0000000e8a117981 */ /* 0x000164000c1e1920 */
.L_x_103:
[----:B------:R-:W-:Y:S05]  /*5590*/  BSYNC B1 ;  /* 0x0000000000017941 */ /* 0x000fea0003800000 */
.L_x_102:
        /* <DEDUP_REMOVED lines=26> */
.L_x_105:
[----:B------:R-:W-:Y:S05]  /*5740*/  BSYNC B1 ;  /* 0x0000000000017941 */ /* 0x000fea0003800000 */
.L_x_104:
        /* <DEDUP_REMOVED lines=8> */
.L_x_107:
[----:B------:R-:W-:Y:S05]  /*57d0*/  BSYNC B1 ;  /* 0x0000000000017941 */ /* 0x000fea0003800000 */
.L_x_106:
[----:B-----5:R-:W-:Y:S01]  /*57e0*/  IMAD R142, R17, R14, RZ ;  /* 0x0000000e118e7224 */ /* 0x020fe200078e02ff */
[----:B------:R-:W-:-:S03]  /*57f0*/  ISETP.GT.AND P1, PT, R11, 0x70, P2 ;  /* 0x000000700b00780c */ /* 0x000fc60001724270 */
[----:B0-----:R-:W-:Y:S01]  /*5800*/  IMAD R225, R143, R15, R142 ;  /* 0x0000000f8fe17224 */ /* 0x001fe200078e028e */
[----:B------:R-:W-:Y:S01]  /*5810*/  IADD3 R143, P5, R20, R216, RZ ;  /* 0x000000d8148f7210 */ /* 0x000fe20007fbe0ff */
[----:B------:R-:W-:-:S03]  /*5820*/  IMAD.IADD R142, R16, 0x1, R217 ;  /* 0x00000001108e7824 */ /* 0x000fc600078e02d9 */
[----:B------:R0:W-:Y:S01]  /*5830*/  @P4 STG.E desc[UR14][R212.64+0x20], R225 ;  /* 0x000020e1d4004986 */ /* 0x0001e2000c10190e */
[----:B------:R-:W-:Y:S01]  /*5840*/  IMAD.X R214, R142, 0x1, R19, P5 ;  /* 0x000000018ed67824 */ /* 0x000fe200028e0613 */
[----:B------:R-:W-:-:S04]  /*5850*/  LEA R222, P5, R143, UR10, 0x2 ;  /* 0x0000000a8fde7c11 */ /* 0x000fc8000f8a10ff */
[----:B------:R-:W-:-:S05]  /*5860*/  LEA.HI.X R223, R143, UR11, R214, 0x2, P5 ;  /* 0x0000000b8fdf7c11 */ /* 0x000fca000a8f14d6 */
[----:B------:R-:W3:Y:S01]  /*5870*/  @P1 LDG.E.LTC128B R17, desc[UR14][R222.64] ;  /* 0x0000000ede111981 */ /* 0x000ee2000c1e1920 */
[----:B------:R-:W-:Y:S01]  /*5880*/  IMAD R229, R153, 0x1c0, RZ ;  /* 0x000001c099e57824 */ /* 0x000fe200078e02ff */
[----:B------:R-:W-:Y:S01]  /*5890*/  IADD3 R216, P4, R216, R22, RZ ;  /* 0x00000016d8d87210 */ /* 0x000fe20007f9e0ff */
[----:B--2---:R-:W-:Y:S01]  /*58a0*/  IMAD.WIDE.U32 R214, R152, 0x1c0, R172 ;  /* 0x000001c098d67825 */ /* 0x004fe200078e00ac */
[----:B------:R-:W-:Y:S03]  /*58b0*/  BSSY B1, `(.L_x_108) ;  /* 0x0000010000017945 */ /* 0x000fe60003800000 */
[----:B------:R-:W-:Y:S02]  /*58c0*/  IMAD.IADD R215, R215, 0x1, R229 ;  /* 0x00000001d7d77824 */ /* 0x000fe400078e02e5 */
[----:B------:R-:W-:-:S04]  /*58d0*/  IMAD.WIDE.U32 R220, R22, 0x7, R220 ;  /* 0x0000000716dc7825 */ /* 0x000fc800078e00dc */
[----:B------:R-:W-:Y:S02]  /*58e0*/  IMAD.X R217, R142, 0x1, R23, P4 ;  /* 0x000000018ed97824 */ /* 0x000fe400020e0617 */
[----:B---3--:R-:W-:-:S04]  /*58f0*/  IMAD R143, R17, R14, RZ ;  /* 0x0000000e118f7224 */ /* 0x008fc800078e02ff */
[----:B------:R-:W-:Y:S01]  /*5900*/  IMAD R227, R144, R15, R143 ;  /* 0x0000000f90e37224 */ /* 0x000fe200078e028f */
[----:B------:R-:W-:-:S04]  /*5910*/  IADD3 R143, P4, R216, R20, RZ ;  /* 0x00000014d88f7210 */ /* 0x000fc80007f9e0ff */
[----:B------:R0:W-:Y:S01]  /*5920*/  @P1 STG.E desc[UR14][R214.64], R227 ;  /* 0x000000e3d6001986 */ /* 0x0001e2000c10190e */
[----:B------:R-:W-:Y:S01]  /*5930*/  IADD3 R220, P1, R220, R22, RZ ;  /* 0x00000016dcdc7210 */ /* 0x000fe20007f3e0ff */
[----:B------:R-:W-:Y:S01]  /*5940*/  IMAD.X R144, R217, 0x1, R19, P4 ;  /* 0x00000001d9907824 */ /* 0x000fe200020e0613 */
[----:B------:R-:W-:Y:S02]  /*5950*/  LEA R142, P4, R143, UR10, 0x2 ;  /* 0x0000000a8f8e7c11 */ /* 0x000fe4000f8810ff */
[----:B------:R-:W-:Y:S02]  /*5960*/  IADD3.X R221, R23, R16, R221, P1, !PT ;  /* 0x0000001017dd7210 */ /* 0x000fe40000ffe4dd */
[----:B------:R-:W-:Y:S02]  /*5970*/  ISETP.GT.AND P1, PT, R11, 0x71, P2 ;  /* 0x000000710b00780c */ /* 0x000fe40001724270 */
[----:B------:R-:W-:-:S11]  /*5980*/  LEA.HI.X R143, R143, UR11, R144, 0x2, P4 ;  /* 0x0000000b8f8f7c11 */ /* 0x000fd6000a0f1490 */
[----:B0-----:R-:W-:Y:S05]  /*5990*/  @!P1 BRA `(.L_x_109) ;  /* 0x0000000000049947 */ /* 0x001fea0003800000 */
[----:B------:R0:W5:Y:S02]  /*59a0*/  LDG.E.LTC128B R17, desc[UR14][R142.64] ;  /* 0x0000000e8e117981 */ /* 0x000164000c1e1920 */
.L_x_109:
[----:B------:R-:W-:Y:S05]  /*59b0*/  BSYNC B1 ;  /* 0x0000000000017941 */ /* 0x000fea0003800000 */
.L_x_108:
[----:B0-----:R-:W-:Y:S01]  /*59c0*/  IMAD.WIDE.U32 R142, R9, R22, R220 ;  /* 0x00000016098e7225 */ /* 0x001fe200078e00dc */
[----:B------:R-:W-:Y:S01]  /*59d0*/  ISETP.GT.AND P5, PT, R11, 0x70, P0 ;  /* 0x000000700b00780c */ /* 0x000fe200007a4270 */
[----:B------:R-:W-:Y:S02]  /*59e0*/  BSSY B1, `(.L_x_110) ;  /* 0x0000018000017945 */ /* 0x000fe40003800000 */
[----:B------:R-:W-:Y:S01]  /*59f0*/  IMAD.WIDE.U32 R218, R22, 0x7, R218 ;  /* 0x0000000716da7825 */ /* 0x000fe200078e00da */
[----:B------:R-:W-:-:S03]  /*5a00*/  IADD3 R222, P4, R154, R142, RZ ;  /* 0x0000008e9ade7210 */ /* 0x000fc60007f9e0ff */
[----:B-----5:R-:W-:Y:S01]  /*5a10*/  IMAD R144, R17, R14, RZ ;  /* 0x0000000e11907224 */ /* 0x020fe200078e02ff */
[----:B------:R-:W-:Y:S02]  /*5a20*/  IADD3.X R223, R155, R7, R143, P4, !PT ;  /* 0x000000079bdf7210 */ /* 0x000fe400027fe48f */
[----:B------:R-:W-:Y:S01]  /*5a30*/  IADD3 R218, P4, R218, R22, RZ ;  /* 0x00000016dada7210 */ /* 0x000fe20007f9e0ff */
[----:B------:R-:W-:Y:S02]  /*5a40*/  IMAD R227, R145, R15, R144 ;  /* 0x0000000f91e37224 */ /* 0x000fe400078e0290 */
[----:B------:R-:W-:Y:S01]  /*5a50*/  IMAD.WIDE.U32 R222, R5, UR8, R222 ;  /* 0x0000000805de7c25 */ /* 0x000fe2000f8e00de */
[----:B------:R-:W-:-:S03]  /*5a60*/  IADD3.X R219, R23, R16, R219, P4, !PT ;  /* 0x0000001017db7210 */ /* 0x000fc600027fe4db */
        /* <DEDUP_REMOVED lines=9> */
[----:B------:R0:W-:Y:S02]  /*5b00*/  @P1 STG.E desc[UR14][R222.64], R227 ;  /* 0x000000e3de001986 */ /* 0x0001e4000c10190e */
[----:B------:R-:W-:Y:S02]  /*5b10*/  IADD3 R145, R8, R225, RZ ;  /* 0x000000e108917210 */ /* 0x000fe40007ffe0ff */
[----:B------:R-:W-:-:S04]  /*5b20*/  LEA R144, P4, R224, UR10, 0x2 ;  /* 0x0000000ae0907c11 */ /* 0x000fc8000f8810ff */
[----:B------:R-:W-:Y:S01]  /*5b30*/  LEA.HI.X R145, R224, UR11, R145, 0x2, P4 ;  /* 0x0000000be0917c11 */ /* 0x000fe2000a0f1491 */
[----:B------:R-:W-:Y:S08]  /*5b40*/  @!P5 BRA `(.L_x_111) ;  /* 0x000000000004d947 */ /* 0x000ff00003800000 */
[----:B------:R2:W5:Y:S02]  /*5b50*/  LDG.E.LTC128B R17, desc[UR14][R142.64+0x20] ;  /* 0x0000200e8e117981 */ /* 0x000564000c1e1920 */
.L_x_111:
[----:B------:R-:W-:Y:S05]  /*5b60*/  BSYNC B1 ;  /* 0x0000000000017941 */ /* 0x000fea0003800000 */
.L_x_110:
        /* <DEDUP_REMOVED lines=8> */
.L_x_113:
[----:B------:R-:W-:Y:S05]  /*5bf0*/  BSYNC B1 ;  /* 0x0000000000017941 */ /* 0x000fea0003800000 */
.L_x_112:
[----:B-----5:R-:W-:Y:S01]  /*5c00*/  IMAD R18, R17, R14, RZ ;  /* 0x0000000e11127224 */ /* 0x020fe200078e02ff */
[----:B------:R-:W-:Y:S02]  /*5c10*/  IADD3 R21, P5, R20, R216, RZ ;  /* 0x000000d814157210 */ /* 0x000fe40007fbe0ff */
[----:B------:R-:W-:Y:S01]  /*5c20*/  ISETP.GT.AND P1, PT, R11, 0x78, P2 ;  /* 0x000000780b00780c */ /* 0x000fe20001724270 */
[----:B---3--:R-:W-:Y:S01]  /*5c30*/  IMAD R225, R147, R15, R18 ;  /* 0x0000000f93e17224 */ /* 0x008fe200078e0212 */
[----:B------:R-:W-:Y:S01]  /*5c40*/  LEA R146, P6, R21, UR10, 0x2 ;  /* 0x0000000a15927c11 */ /* 0x000fe2000f8c10ff */
[----:B------:R-:W-:-:S03]  /*5c50*/  IMAD.IADD R18, R16, 0x1, R217 ;  /* 0x0000000110127824 */ /* 0x000fc600078e02d9 */
[----:B------:R3:W-:Y:S01]  /*5c60*/  @P4 STG.E desc[UR14][R222.64+0x20], R225 ;  /* 0x000020e1de004986 */ /* 0x0007e2000c10190e */
[----:B------:R-:W-:-:S05]  /*5c70*/  IMAD.X R224, R18, 0x1, R19, P5 ;  /* 0x0000000112e07824 */ /* 0x000fca00028e0613 */
[----:B------:R-:W-:-:S05]  /*5c80*/  LEA.HI.X R147, R21, UR11, R224, 0x2, P6 ;  /* 0x0000000b15937c11 */ /* 0x000fca000b0f14e0 */
[----:B------:R1:W2:Y:S01]  /*5c90*/  @P1 LDG.E.LTC128B R17, desc[UR14][R146.64] ;  /* 0x0000000e92111981 */ /* 0x0002a2000c1e1920 */
[----:B------:R-:W-:Y:S01]  /*5ca0*/  IMAD.WIDE.U32 R220, R22, 0x7, R220 ;  /* 0x0000000716dc7825 */ /* 0x000fe200078e00dc */
[-C--:B------:R-:W-:Y:S01]  /*5cb0*/  IADD3 R224, P4, P5, R20, R22.reuse, R216 ;  /* 0x0000001614e07210 */ /* 0x080fe20007d9e0d8 */
[----:B------:R-:W-:Y:S01]  /*5cc0*/  BSSY B1, `(.L_x_114) ;  /* 0x0000018000017945 */ /* 0x000fe20003800000 */
[----:B------:R-:W-:Y:S01]  /*5cd0*/  ISETP.GT.AND P2, PT, R11, 0x79, P2 ;  /* 0x000000790b00780c */ /* 0x000fe20001744270 */
[----:B------:R-:W-:Y:S01]  /*5ce0*/  IMAD.WIDE.U32 R218, R22, 0x7, R218 ;  /* 0x0000000716da7825 */ /* 0x000fe200078e00da */
[----:B------:R-:W-:-:S04]  /*5cf0*/  IADD3 R20, P6, R220, R22, RZ ;  /* 0x00000016dc147210 */ /* 0x000fc80007fde0ff */
[----:B------:R-:W-:Y:S02]  /*5d00*/  IADD3.X R21, R23, R16, R221, P6, !PT ;  /* 0x0000001017157210 */ /* 0x000fe400037fe4dd */
[-C--:B------:R-:W-:Y:S01]  /*5d10*/  IADD3 R216, P6, R218, R22.reuse, RZ ;  /* 0x00000016dad87210 */ /* 0x080fe20007fde0ff */
[----:B------:R-:W-:-:S03]  /*5d20*/  IMAD.WIDE.U32 R20, R9, R22, R20 ;  /* 0x0000001609147225 */ /* 0x000fc600078e0014 */
[----:B------:R-:W-:Y:S02]  /*5d30*/  IADD3.X R217, R23, R16, R219, P6, !PT ;  /* 0x0000001017d97210 */ /* 0x000fe400037fe4db */
[----:B------:R-:W-:Y:S01]  /*5d40*/  IADD3.X R23, R19, R23, R18, P4, P5 ;  /* 0x0000001713177210 */ /* 0x000fe200027ea412 */
[----:B------:R-:W-:Y:S01]  /*5d50*/  IMAD.WIDE.U32 R18, R152, 0x1e0, R172 ;  /* 0x000001e098127825 */ /* 0x000fe200078e00ac */
[----:B------:R-:W-:-:S03]  /*5d60*/  IADD3 R20, P6, R154, R20, RZ ;  /* 0x000000149a147210 */ /* 0x000fc60007fde0ff */
[----:B------:R-:W-:Y:S01]  /*5d70*/  IMAD.WIDE.U32 R216, R9, R22, R216 ;  /* 0x0000001609d87225 */ /* 0x000fe200078e00d8 */
[----:B------:R-:W-:-:S03]  /*5d80*/  IADD3.X R21, R155, R7, R21, P6, !PT ;  /* 0x000000079b157210 */ /* 0x000fc600037fe415 */
[----:B------:R-:W-:Y:S01]  /*5d90*/  IMAD R9, R153, 0x1e0, RZ ;  /* 0x000001e099097824 */ /* 0x000fe200078e02ff */
[----:B-1----:R-:W-:-:S03]  /*5da0*/  IADD3 R146, P6, R154, R216, RZ ;  /* 0x000000d89a927210 */ /* 0x002fc60007fde0ff */
[----:B------:R-:W-:Y:S01]  /*5db0*/  IMAD.IADD R19, R19, 0x1, R9 ;  /* 0x0000000113137824 */ /* 0x000fe200078e0209 */
[----:B------:R-:W-:Y:S01]  /*5dc0*/  IADD3.X R147, R155, R7, R217, P6, !PT ;  /* 0x000000079b937210 */ /* 0x000fe200037fe4d9 */
[----:B--2---:R-:W-:-:S04]  /*5dd0*/  IMAD R7, R17, R14, RZ ;  /* 0x0000000e11077224 */ /* 0x004fc800078e02ff */
[----:B------:R-:W-:-:S05]  /*5de0*/  IMAD R7, R148, R15, R7 ;  /* 0x0000000f94077224 */ /* 0x000fca00078e0207 */
[----:B------:R3:W-:Y:S01]  /*5df0*/  @P1 STG.E desc[UR14][R18.64], R7 ;  /* 0x0000000712001986 */ /* 0x0007e2000c10190e */
[----:B------:R-:W-:-:S04]  /*5e00*/  LEA R22, P1, R224, UR10, 0x2 ;  /* 0x0000000ae0167c11 */ /* 0x000fc8000f8210ff */
[----:B------:R-:W-:Y:S01]  /*5e10*/  LEA.HI.X R23, R224, UR11, R23, 0x2, P1 ;  /* 0x0000000be0177c11 */ /* 0x000fe200088f1417 */
[----:B------:R-:W-:Y:S08]  /*5e20*/  @!P2 BRA `(.L_x_115) ;  /* 0x000000000004a947 */ /* 0x000ff00003800000 */
[----:B------:R1:W5:Y:S02]  /*5e30*/  LDG.E.LTC128B R17, desc[UR14][R22.64] ;  /* 0x0000000e16117981 */ /* 0x000364000c1e1920 */
.L_x_115:
[----:B------:R-:W-:Y:S05]  /*5e40*/  BSYNC B1 ;  /* 0x0000000000017941 */ /* 0x000fea0003800000 */
.L_x_114:
[----:B------:R-:W-:Y:S01]  /*5e50*/  IMAD.WIDE.U32 R152, R152, 0x1e0, R162 ;  /* 0x000001e098987825 */ /* 0x000fe200078e00a2 */
[----:B------:R-:W-:Y:S01]  /*5e60*/  ISETP.GT.AND P4, PT, R11, 0x78, P0 ;  /* 0x000000780b00780c */ /* 0x000fe20000784270 */
[----:B------:R-:W-:Y:S02]  /*5e70*/  BSSY B1, `(.L_x_116) ;  /* 0x000000c000017945 */ /* 0x000fe40003800000 */
[----:B-----5:R-:W-:Y:S02]  /*5e80*/  IMAD R16, R17, R14, RZ ;  /* 0x0000000e11107224 */ /* 0x020fe400078e02ff */
[----:B------:R-:W-:Y:S02]  /*5e90*/  IMAD.IADD R153, R9, 0x1, R153 ;  /* 0x0000000109997824 */ /* 0x000fe400078e0299 */
[----:B------:R-:W-:Y:S02]  /*5ea0*/  IMAD R149, R149, R15, R16 ;  /* 0x0000000f95957224 */ /* 0x000fe400078e0210 */
[----:B-1----:R-:W-:-:S03]  /*5eb0*/  IMAD.WIDE.U32 R22, R5, UR8, R20 ;  /* 0x0000000805167c25 */ /* 0x002fc6000f8e0014 */
[----:B------:R1:W-:Y:S01]  /*5ec0*/  @P2 STG.E desc[UR14][R152.64], R149 ;  /* 0x0000009598002986 */ /* 0x0003e2000c10190e */
[----:B---3--:R-:W-:Y:S01]  /*5ed0*/  IMAD.IADD R7, R8, 0x1, R23 ;  /* 0x0000000108077824 */ /* 0x008fe200078e0217 */
[----:B------:R-:W-:Y:S01]  /*5ee0*/  LEA R20, P1, R22, UR10, 0x2 ;  /* 0x0000000a16147c11 */ /* 0x000fe2000f8210ff */
[----:B------:R-:W-:-:S03]  /*5ef0*/  IMAD.WIDE.U32 R146, R5, UR8, R146 ;  /* 0x0000000805927c25 */ /* 0x000fc6000f8e0092 */
[----:B------:R-:W-:Y:S01]  /*5f00*/  LEA.HI.X R21, R22, UR11, R7, 0x2, P1 ;  /* 0x0000000b16157c11 */ /* 0x000fe200088f1407 */
[----:B------:R-:W-:Y:S08]  /*5f10*/  @!P4 BRA `(.L_x_117) ;  /* 0x000000000004c947 */ /* 0x000ff00003800000 */
[----:B------:R2:W5:Y:S02]  /*5f20*/  LDG.E.LTC128B R17, desc[UR14][R20.64+0x20] ;  /* 0x0000200e14117981 */ /* 0x000564000c1e1920 */
.L_x_117:
[----:B------:R-:W-:Y:S05]  /*5f30*/  BSYNC B1 ;  /* 0x0000000000017941 */ /* 0x000fea0003800000 */
.L_x_116:
[----:B-----5:R-:W-:Y:S01]  /*5f40*/  IMAD R5, R17, R14, RZ ;  /* 0x0000000e11057224 */ /* 0x020fe200078e02ff */
[----:B------:R-:W-:Y:S01]  /*5f50*/  ISETP.GT.AND P1, PT, R11, 0x79, P0 ;  /* 0x000000790b00780c */ /* 0x000fe20000724270 */
[----:B------:R-:W-:Y:S01]  /*5f60*/  IMAD.IADD R7, R8, 0x1, R147 ;  /* 0x0000000108077824 */ /* 0x000fe200078e0293 */
[----:B------:R-:W-:Y:S01]  /*5f70*/  LEA R8, P2, R146, UR10, 0x2 ;  /* 0x0000000a92087c11 */ /* 0x000fe2000f8410ff */
[----:B------:R-:W-:Y:S01]  /*5f80*/  IMAD R5, R150, R15, R5 ;  /* 0x0000000f96057224 */ /* 0x000fe200078e0205 */
[----:B------:R-:W-:Y:S01]  /*5f90*/  BSSY B1, `(.L_x_118) ;  /* 0x0000006000017945 */ /* 0x000fe20003800000 */
[----:B------:R-:W-:Y:S02]  /*5fa0*/  ISETP.GT.AND P0, PT, R12, 0x80, PT ;  /* 0x000000800c00780c */ /* 0x000fe40003f04270 */
[----:B------:R-:W-:Y:S01]  /*5fb0*/  LEA.HI.X R9, R146, UR11, R7, 0x2, P2 ;  /* 0x0000000b92097c11 */ /* 0x000fe200090f1407 */
[----:B------:R3:W-:Y:S05]  /*5fc0*/  @P4 STG.E desc[UR14][R18.64+0x20], R5 ;  /* 0x0000200512004986 */ /* 0x0007ea000c10190e */
[----:B------:R-:W-:Y:S05]  /*5fd0*/  @!P1 BRA `(.L_x_119) ;  /* 0x0000000000049947 */ /* 0x000fea0003800000 */
[----:B------:R0:W5:Y:S02]  /*5fe0*/  LDG.E.LTC128B R17, desc[UR14][R8.64+0x20] ;  /* 0x0000200e08117981 */ /* 0x000164000c1e1920 */
.L_x_119:
[----:B------:R-:W-:Y:S05]  /*5ff0*/  BSYNC B1 ;  /* 0x0000000000017941 */ /* 0x000fea0003800000 */
.L_x_118:
[----:B-----5:R-:W-:Y:S01]  /*6000*/  IMAD R16, R17, R14, RZ ;  /* 0x0000000e11107224 */ /* 0x020fe200078e02ff */
[----:B------:R-:W-:Y:S01]  /*6010*/  ISETP.GT.AND P2, PT, R11, RZ, P0 ;  /* 0x000000ff0b00720c */ /* 0x000fe20000744270 */
[----:B------:R-:W-:Y:S02]  /*6020*/  BSSY B1, `(.L_x_120) ;  /* 0x0000005000017945 */ /* 0x000fe40003800000 */
[----:B------:R-:W-:-:S05]  /*6030*/  IMAD R151, R151, R15, R16 ;  /* 0x0000000f97977224 */ /* 0x000fca00078e0210 */
[----:B------:R0:W-:Y:S05]  /*6040*/  @P1 STG.E desc[UR14][R152.64+0x20], R151 ;  /* 0x0000209798001986 */ /* 0x0001ea000c10190e */
[----:B------:R-:W-:Y:S05]  /*6050*/  @!P2 BRA `(.L_x_121) ;  /* 0x000000000004a947 */ /* 0x000fea0003800000 */
[----:B------:R0:W5:Y:S02]  /*6060*/  LDG.E.LTC128B R17, desc[UR14][R156.64+0x200] ;  /* 0x0002000e9c117981 */ /* 0x000164000c1e1920 */
.L_x_121:
[----:B------:R-:W-:Y:S05]  /*6070*/  BSYNC B1 ;  /* 0x0000000000017941 */ /* 0x000fea0003800000 */
.L_x_120:
[----:B---3-5:R-:W-:Y:S01]  /*6080*/  IMAD R5, R17, R14, RZ ;  /* 0x0000000e11057224 */ /* 0x028fe200078e02ff */
[----:B------:R-:W-:Y:S01]  /*6090*/  ISETP.GT.AND P4, PT, R11, 0x1, P0 ;  /* 0x000000010b00780c */ /* 0x000fe20000784270 */
[----:B------:R-:W-:Y:S01]  /*60a0*/  BSSY B1, `(.L_x_122) ;  /* 0x0000006000017945 */ /* 0x000fe20003800000 */
[----:B------:R-:W-:Y:S01]  /*60b0*/  ISETP.GT.AND P1, PT, R12, 0x88, PT ;  /* 0x000000880c00780c */ /* 0x000fe20003f24270 */
[----:B------:R-:W-:-:S05]  /*60c0*/  IMAD R5, R24, R15, R5 ;  /* 0x0000000f18057224 */ /* 0x000fca00078e0205 */
[----:B------:R3:W-:Y:S05]  /*60d0*/  @P2 STG.E desc[UR14][R172.64+0x200], R5 ;  /* 0x00020005ac002986 */ /* 0x0007ea000c10190e */
[----:B------:R-:W-:Y:S05]  /*60e0*/  @!P4 BRA `(.L_x_123) ;  /* 0x000000000004c947 */ /* 0x000fea0003800000 */
[----:B------:R0:W5:Y:S02]  /*60f0*/  LDG.E.LTC128B R17, desc[UR14][R88.64+0x200] ;  /* 0x0002000e58117981 */ /* 0x000164000c1e1920 */
.L_x_123:
[----:B------:R-:W-:Y:S05]  /*6100*/  BSYNC B1 ;  /* 0x0000000000017941 */ /* 0x000fea0003800000 */
.L_x_122:
[----:B-----5:R-:W-:Y:S01]  /*6110*/  IMAD R12, R17, R14, RZ ;  /* 0x0000000e110c7224 */ /* 0x020fe200078e02ff */
[----:B------:R-:W-:Y:S01]  /*6120*/  ISETP.GT.AND P2, PT, R11, RZ, P1 ;  /* 0x000000ff0b00720c */ /* 0x000fe20000f44270 */
[----:B------:R-:W-:Y:S02]  /*6130*/  BSSY B1, `(.L_x_124) ;  /* 0x0000005000017945 */ /* 0x000fe40003800000 */
[----:B------:R-:W-:-:S05]  /*6140*/  IMAD R25, R25, R15, R12 ;  /* 0x0000000f19197224 */ /* 0x000fca00078e020c */
[----:B------:R0:W-:Y:S05]  /*6150*/  @P4 STG.E desc[UR14][R162.64+0x200], R25 ;  /* 0x00020019a2004986 */ /* 0x0001ea000c10190e */
[----:B------:R-:W-:Y:S05]  /*6160*/  @!P2 BRA `(.L_x_125) ;  /* 0x000000000004a947 */ /* 0x000fea0003800000 */
[----:B------:R0:W5:Y:S02]  /*6170*/  LDG.E.LTC128B R17, desc[UR14][R156.64+0x220] ;  /* 0x0002200e9c117981 */ /* 0x000164000c1e1920 */
.L_x_125:
[----:B------:R-:W-:Y:S05]  /*6180*/  BSYNC B1 ;  /* 0x0000000000017941 */ /* 0x000fea0003800000 */
.L_x_124:
[----:B---3-5:R-:W-:Y:S01]  /*6190*/  IMAD R5, R17, R14, RZ ;  /* 0x0000000e11057224 */ /* 0x028fe200078e02ff */
[----:B------:R-:W-:Y:S01]  /*61a0*/  ISETP.GT.AND P4, PT, R11, 0x1, P1 ;  /* 0x000000010b00780c */ /* 0x000fe20000f84270 */
[----:B------:R-:W-:Y:S02]  /*61b0*/  BSSY B1, `(.L_x_126) ;  /* 0x0000005000017945 */ /* 0x000fe40003800000 */
[----:B------:R-:W-:-:S05]  /*61c0*/  IMAD R5, R26, R15, R5 ;  /* 0x0000000f1a057224 */ /* 0x000fca00078e0205 */
[----:B------:R3:W-:Y:S05]  /*61d0*/  @P2 STG.E desc[UR14][R172.64+0x220], R5 ;  /* 0x00022005ac002986 */ /* 0x0007ea000c10190e */
[----:B------:R-:W-:Y:S05]  /*61e0*/  @!P4 BRA `(.L_x_127) ;  /* 0x000000000004c947 */ /* 0x000fea0003800000 */
[----:B------:R0:W5:Y:S02]  /*61f0*/  LDG.E.LTC128B R17, desc[UR14][R88.64+0x220] ;  /* 0x0002200e58117981 */ /* 0x000164000c1e1920 */
.L_x_127:
[----:B------:R-:W-:Y:S05]  /*6200*/  BSYNC B1 ;  /* 0x0000000000017941 */ /* 0x000fea0003800000 */
.L_x_126:
[----:B-----5:R-:W-:Y:S01]  /*6210*/  IMAD R12, R17, R14, RZ ;  /* 0x0000000e110c7224 */ /* 0x020fe200078e02ff */
[----:B------:R-:W-:Y:S01]  /*6220*/  ISETP.GT.AND P2, PT, R11, 0x8, P0 ;  /* 0x000000080b00780c */ /* 0x000fe20000744270 */
[----:B------:R-:W-:Y:S02]  /*6230*/  BSSY B1, `(.L_x_128) ;  /* 0x0000005000017945 */ /* 0x000fe40003800000 */
[----:B------:R-:W-:-:S05]  /*6240*/  IMAD R27, R27, R15, R12 ;  /* 0x0000000f1b1b7224 */ /* 0x000fca00078e020c */
[----:B------:R0:W-:Y:S05]  /*6250*/  @P4 STG.E desc[UR14][R162.64+0x220], R27 ;  /* 0x0002201ba2004986 */ /* 0x0001ea000c10190e */
[----:B------:R-:W-:Y:S05]  /*6260*/  @!P2 BRA `(.L_x_129) ;  /* 0x000000000004a947 */ /* 0x000fea0003800000 */
[----:B------:R0:W5:Y:S02]  /*6270*/  LDG.E.LTC128B R17, desc[UR14][R90.64+0x200] ;  /* 0x0002000e5a117981 */ /* 0x000164000c1e1920 */
.L_x_129:
[----:B------:R-:W-:Y:S05]  /*6280*/  BSYNC B1 ;  /* 0x0000000000017941 */ /* 0x000fea0003800000 */
.L_x_128:
[----:B---3-5:R-:W-:Y:S01]  /*6290*/  IMAD R5, R17, R14, RZ ;  /* 0x0000000e11057224 */ /* 0x028fe200078e02ff */
[----:B------:R-:W-:Y:S01]  /*62a0*/  ISETP.GT.AND P4, PT, R11, 0x9, P0 ;  /* 0x000000090b00780c */ /* 0x000fe20000784270 */
[----:B------:R-:W-:Y:S02]  /*62b0*/  BSSY B1, `(.L_x_130) ;  /* 0x0000005000017945 */ /* 0x000fe40003800000 */
[----:B------:R-:W-:-:S05]  /*62c0*/  IMAD R5, R28, R15, R5 ;  /* 0x0000000f1c057224 */ /* 0x000fca00078e0205 */
[----:B------:R3:W-:Y:S05]  /*62d0*/  @P2 STG.E desc[UR14][R160.64+0x200], R5 ;  /* 0x00020005a0002986 */ /* 0x0007ea000c10190e */
[----:B------:R-:W-:Y:S05]  /*62e0*/  @!P4 BRA `(.L_x_131) ;  /* 0x000000000004c947 */ /* 0x000fea0003800000 */
[----:B------:R0:W5:Y:S02]  /*62f0*/  LDG.E.LTC128B R17, desc[UR14][R92.64+0x200] ;  /* 0x0002000e5c117981 */ /* 0x000164000c1e1920 */
.L_x_131:
[----:B------:R-:W-:Y:S05]  /*6300*/  BSYNC B1 ;  /* 0x0000000000017941 */ /* 0x000fea0003800000 */
.L_x_130:
[----:B-----5:R-:W-:Y:S01]  /*6310*/  IMAD R12, R17, R14, RZ ;  /* 0x0000000e110c7224 */ /* 0x020fe200078e02ff */
[----:B------:R-:W-:Y:S01]  /*6320*/  ISETP.GT.AND P2, PT, R11, 0x8, P1 ;  /* 0x000000080b00780c */ /* 0x000fe20000f44270 */
[----:B------:R-:W-:Y:S02]  /*6330*/  BSSY B1, `(.L_x_132) ;  /* 0x0000005000017945 */ /* 0x000fe40003800000 */
[----:B------:R-:W-:-:S05]  /*6340*/  IMAD R29, R29, R15, R12 ;  /* 0x0000000f1d1d7224 */ /* 0x000fca00078e020c */
[----:B------:R0:W-:Y:S05]  /*6350*/  @P4 STG.E desc[UR14][R158.64+0x200], R29 ;  /* 0x0002001d9e004986 */ /* 0x0001ea000c10190e */
[----:B------:R-:W-:Y:S05]  /*6360*/  @!P2 BRA `(.L_x_133) ;  /* 0x000000000004a947 */ /* 0x000fea0003800000 */
[----:B------:R0:W5:Y:S02]  /*6370*/  LDG.E.LTC128B R17, desc[UR14][R90.64+0x220] ;  /* 0x0002200e5a117981 */ /* 0x000164000c1e1920 */
.L_x_133:
[----:B------:R-:W-:Y:S05]  /*6380*/  BSYNC B1 ;  /* 0x0000000000017941 */ /* 0x000fea0003800000 */
.L_x_132:
[----:B---3-5:R-:W-:Y:S01]  /*6390*/  IMAD R5, R17, R14, RZ ;  /* 0x0000000e11057224 */ /* 0x028fe200078e02ff */
[----:B------:R-:W-:Y:S01]  /*63a0*/  ISETP.GT.AND P4, PT, R11, 0x9, P1 ;  /* 0x000000090b00780c */ /* 0x000fe20000f84270 */
[----:B------:R-:W-:Y:S02]  /*63b0*/  BSSY B1, `(.L_x_134) ;  /* 0x0000005000017945 */ /* 0x000fe40003800000 */
[----:B------:R-:W-:-:S05]  /*63c0*/  IMAD R5, R30, R15, R5 ;  /* 0x0000000f1e057224 */ /* 0x000fca00078e0205 */
[----:B------:R3:W-:Y:S05]  /*63d0*/  @P2 STG.E desc[UR14][R160.64+0x220], R5 ;  /* 0x00022005a0002986 */ /* 0x0007ea000c10190e */
[----:B------:R-:W-:Y:S05]  /*63e0*/  @!P4 BRA `(.L_x_135) ;  /* 0x000000000004c947 */ /* 0x000fea0003800000 */
[----:B------:R0:W5:Y:S02]  /*63f0*/  LDG.E.LTC128B R17, desc[UR14][R92.64+0x220] ;  /* 0x0002200e5c117981 */ /* 0x000164000c1e1920 */
.L_x_135:
[----:B------:R-:W-:Y:S05]  /*6400*/  BSYNC B1 ;  /* 0x0000000000017941 */ /* 0x000fea0003800000 */
.L_x_134:
[----:B-----5:R-:W-:Y:S01]  /*6410*/  IMAD R12, R17, R14, RZ ;  /* 0x0000000e110c7224 */ /* 0x020fe200078e02ff */
[----:B------:R-:W-:Y:S01]  /*6420*/  ISETP.GT.AND P2, PT, R11, 0x10, P0 ;  /* 0x000000100b00780c */ /* 0x000fe20000744270 */
[----:B------:R-:W-:Y:S02]  /*6430*/  BSSY B1, `(.L_x_136) ;  /* 0x0000005000017945 */ /* 0x000fe40003800000 */
[----:B------:R-:W-:-:S05]  /*6440*/  IMAD R31, R31, R15, R12 ;  /* 0x0000000f1f1f7224 */ /* 0x000fca00078e020c */
[----:B------:R0:W-:Y:S05]  /*6450*/  @P4 STG.E desc[UR14][R158.64+0x220], R31 ;  /* 0x0002201f9e004986 */ /* 0x0001ea000c10190e */
[----:B------:R-:W-:Y:S05]  /*6460*/  @!P2 BRA `(.L_x_137) ;  /* 0x000000000004a947 */ /* 0x000fea0003800000 */
[----:B------:R0:W5:Y:S02]  /*6470*/  LDG.E.LTC128B R17, desc[UR14][R94.64+0x200] ;  /* 0x0002000e5e117981 */ /* 0x000164000c1e1920 */
.L_x_137:
[----:B------:R-:W-:Y:S05]  /*6480*/  BSYNC B1 ;  /* 0x0000000000017941 */ /* 0x000fea0003800000 */
.L_x_136:
[----:B---3-5:R-:W-:Y:S01]  /*6490*/  IMAD R5, R17, R14, RZ ;  /* 0x0000000e11057224 */ /* 0x028fe200078e02ff */
[----:B------:R-:W-:Y:S01]  /*64a0*/  ISETP.GT.AND P4, PT, R11, 0x11, P0 ;  /* 0x000000110b00780c */ /* 0x000fe20000784270 */
[----:B------:R-:W-:Y:S02]  /*64b0*/  BSSY B1, `(.L_x_138) ;  /* 0x0000005000017945 */ /* 0x000fe40003800000 */
[----:B------:R-:W-:-:S05]  /*64c0*/  IMAD R5, R32, R15, R5 ;  /* 0x0000000f20057224 */ /* 0x000fca00078e0205 */
[----:B------:R3:W-:Y:S05]  /*64d0*/  @P2 STG.E desc[UR14][R166.64+0x200], R5 ;  /* 0x00020005a6002986 */ /* 0x0007ea000c10190e */
[----:B------:R-:W-:Y:S05]  /*64e0*/  @!P4 BRA `(.L_x_139) ;  /* 0x000000000004c947 */ /* 0x000fea0003800000 */
[----:B------:R0:W5:Y:S02]  /*64f0*/  LDG.E.LTC128B R17, desc[UR14][R96.64+0x200] ;  /* 0x0002000e60117981 */ /* 0x000164000c1e1920 */
.L_x_139:
[----:B------:R-:W-:Y:S05]  /*6500*/  BSYNC B1 ;  /* 0x0000000000017941 */ /* 0x000fea0003800000 */
.L_x_138:
[----:B-----5:R-:W-:Y:S01]  /*6510*/  IMAD R12, R17, R14, RZ ;  /* 0x0000000e110c7224 */ /* 0x020fe200078e02ff */
[----:B------:R-:W-:Y:S01]  /*6520*/  ISETP.GT.AND P2, PT, R11, 0x10, P1 ;  /* 0x000000100b00780c */ /* 0x000fe20000f44270 */
[----:B------:R-:W-:Y:S02]  /*6530*/  BSSY B1, `(.L_x_140) ;  /* 0x0000005000017945 */ /* 0x000fe40003800000 */
[----:B------:R-:W-:-:S05]  /*6540*/  IMAD R33, R33, R15, R12 ;  /* 0x0000000f21217224 */ /* 0x000fca00078e020c */
[----:B------:R0:W-:Y:S05]  /*6550*/  @P4 STG.E desc[UR14][R164.64+0x200], R33 ;  /* 0x00020021a4004986 */ /* 0x0001ea000c10190e */
[----:B------:R-:W-:Y:S05]  /*6560*/  @!P2 BRA `(.L_x_141) ;  /* 0x000000000004a947 */ /* 0x000fea0003800000 */
[----:B------:R0:W5:Y:S02]  /*6570*/  LDG.E.LTC128B R17, desc[UR14][R94.64+0x220] ;  /* 0x0002200e5e117981 */ /* 0x000164000c1e1920 */
.L_x_141:
[----:B------:R-:W-:Y:S05]  /*6580*/  BSYNC B1 ;  /* 0x0000000000017941 */ /* 0x000fea0003800000 */
.L_x_140:
[----:B---3-5:R-:W-:Y:S01]  /*6590*/  IMAD R5, R17, R14, RZ ;  /* 0x0000000e11057224 */ /* 0x028fe200078e02ff */
[----:B------:R-:W-:Y:S01]  /*65a0*/  ISETP.GT.AND P4, PT, R11, 0x11, P1 ;  /* 0x000000110b00780c */ /* 0x000fe20000f84270 */
[----:B------:R-:W-:Y:S02]  /*65b0*/  BSSY B1, `(.L_x_142) ;  /* 0x0000005000017945 */ /* 0x000fe40003800000 */
[----:B------:R-:W-:-:S05]  /*65c0*/  IMAD R5, R34, R15, R5 ;  /* 0x0000000f22057224 */ /* 0x000fca00078e0205 */
[----:B------:R3:W-:Y:S05]  /*65d0*/  @P2 STG.E desc[UR14][R166.64+0x220], R5 ;  /* 0x00022005a6002986 */ /* 0x0007ea000c10190e */
[----:B------:R-:W-:Y:S05]  /*65e0*/  @!P4 BRA `(.L_x_143) ;  /* 0x000000000004c947 */ /* 0x000fea0003800000 */
[----:B------:R0:W5:Y:S02]  /*65f0*/  LDG.E.LTC128B R17, desc[UR14][R96.64+0x220] ;  /* 0x0002200e60117981 */ /* 0x000164000c1e1920 */
.L_x_143:
[----:B------:R-:W-:Y:S05]  /*6600*/  BSYNC B1 ;  /* 0x0000000000017941 */ /* 0x000fea0003800000 */
.L_x_142:
[----:B-----5:R-:W-:Y:S01]  /*6610*/  IMAD R12, R17, R14, RZ ;  /* 0x0000000e110c7224 */ /* 0x020fe200078e02ff */
[----:B------:R-:W-:Y:S01]  /*6620*/  ISETP.GT.AND P2, PT, R11, 0x18, P0 ;  /* 0x000000180b00780c */ /* 0x000fe20000744270 */
[----:B------:R-:W-:Y:S02]  /*6630*/  BSSY B1, `(.L_x_144) ;  /* 0x0000005000017945 */ /* 0x000fe40003800000 */
[----:B------:R-:W-:-:S05]  /*6640*/  IMAD R35, R35, R15, R12 ;  /* 0x0000000f23237224 */ /* 0x000fca00078e020c */
[----:B------:R0:W-:Y:S05]  /*6650*/  @P4 STG.E desc[UR14][R164.64+0x220], R35 ;  /* 0x00022023a4004986 */ /* 0x0001ea000c10190e */
[----:B------:R-:W-:Y:S05]  /*6660*/  @!P2 BRA `(.L_x_145) ;  /* 0x000000000004a947 */ /* 0x000fea0003800000 */
[----:B------:R0:W5:Y:S02]  /*6670*/  LDG.E.LTC128B R17, desc[UR14][R98.64+0x200] ;  /* 0x0002000e62117981 */ /* 0x000164000c1e1920 */
.L_x_145:
[----:B------:R-:W-:Y:S05]  /*6680*/  BSYNC B1 ;  /* 0x0000000000017941 */ /* 0x000fea0003800000 */
.L_x_144:
[----:B---3-5:R-:W-:Y:S01]  /*6690*/  IMAD R5, R17, R14, RZ ;  /* 0x0000000e11057224 */ /* 0x028fe200078e02ff */
[----:B------:R-:W-:Y:S01]  /*66a0*/  ISETP.GT.AND P4, PT, R11, 0x19, P0 ;  /* 0x000000190b00780c */ /* 0x000fe20000784270 */
[----:B------:R-:W-:Y:S02]  /*66b0*/  BSSY B1, `(.L_x_146) ;  /* 0x0000005000017945 */ /* 0x000fe40003800000 */
[----:B------:R-:W-:-:S05]  /*66c0*/  IMAD R5, R36, R15, R5 ;  /* 0x0000000f24057224 */ /* 0x000fca00078e0205 */
[----:B------:R3:W-:Y:S05]  /*66d0*/  @P2 STG.E desc[UR14][R170.64+0x200], R5 ;  /* 0x00020005aa002986 */ /* 0x0007ea000c10190e */
[----:B------:R-:W-:Y:S05]  /*66e0*/  @!P4 BRA `(.L_x_147) ;  /* 0x000000000004c947 */ /* 0x000fea0003800000 */
[----:B------:R0:W5:Y:S02]  /*66f0*/  LDG.E.LTC128B R17, desc[UR14][R100.64+0x200] ;  /* 0x0002000e64117981 */ /* 0x000164000c1e1920 */
.L_x_147:
[----:B------:R-:W-:Y:S05]  /*6700*/  BSYNC B1 ;  /* 0x0000000000017941 */ /* 0x000fea0003800000 */
.L_x_146:
[----:B-----5:R-:W-:Y:S01]  /*6710*/  IMAD R12, R17, R14, RZ ;  /* 0x0000000e110c7224 */ /* 0x020fe200078e02ff */
[----:B------:R-:W-:Y:S01]  /*6720*/  ISETP.GT.AND P2, PT, R11, 0x18, P1 ;  /* 0x000000180b00780c */ /* 0x000fe20000f44270 */
[----:B------:R-:W-:Y:S02]  /*6730*/  BSSY B1, `(.L_x_148) ;  /* 0x0000005000017945 */ /* 0x000fe40003800000 */
[----:B------:R-:W-:-:S05]  /*6740*/  IMAD R37, R37, R15, R12 ;  /* 0x0000000f25257224 */ /* 0x000fca00078e020c */
[----:B------:R0:W-:Y:S05]  /*6750*/  @P4 STG.E desc[UR14][R168.64+0x200], R37 ;  /* 0x00020025a8004986 */ /* 0x0001ea000c10190e */
[----:B------:R-:W-:Y:S05]  /*6760*/  @!P2 BRA `(.L_x_149) ;  /* 0x000000000004a947 */ /* 0x000fea0003800000 */
[----:B------:R0:W5:Y:S02]  /*6770*/  LDG.E.LTC128B R17, desc[UR14][R98.64+0x220] ;  /* 0x0002200e62117981 */ /* 0x000164000c1e1920 */
.L_x_149:
[----:B------:R-:W-:Y:S05]  /*6780*/  BSYNC B1 ;  /* 0x0000000000017941 */ /* 0x000fea0003800000 */
.L_x_148:
[----:B---3-5:R-:W-:Y:S01]  /*6790*/  IMAD R5, R17, R14, RZ ;  /* 0x0000000e11057224 */ /* 0x028fe200078e02ff */
[----:B------:R-:W-:Y:S01]  /*67a0*/  ISETP.GT.AND P4, PT, R11, 0x19, P1 ;  /* 0x000000190b00780c */ /* 0x000fe20000f84270 */
[----:B------:R-:W-:Y:S02]  /*67b0*/  BSSY B1, `(.L_x_150) ;  /* 0x0000005000017945 */ /* 0x000fe40003800000 */
[----:B------:R-:W-:-:S05]  /*67c0*/  IMAD R5, R38, R15, R5 ;  /* 0x0000000f26057224 */ /* 0x000fca00078e0205 */
[----:B------:R3:W-:Y:S05]  /*67d0*/  @P2 STG.E desc[UR14][R170.64+0x220], R5 ;  /* 0x00022005aa002986 */ /* 0x0007ea000c10190e */
[----:B------:R-:W-:Y:S05]  /*67e0*/  @!P4 BRA `(.L_x_151) ;  /* 0x000000000004c947 */ /* 0x000fea0003800000 */
[----:B------:R0:W5:Y:S02]  /*67f0*/  LDG.E.LTC128B R17, desc[UR14][R100.64+0x220] ;  /* 0x0002200e64117981 */ /* 0x000164000c1e1920 */
.L_x_151:
[----:B------:R-:W-:Y:S05]  /*6800*/  BSYNC B1 ;  /* 0x0000000000017941 */ /* 0x000fea0003800000 */
.L_x_150:
[----:B-----5:R-:W-:Y:S01]  /*6810*/  IMAD R12, R17, R14, RZ ;  /* 0x0000000e110c7224 */ /* 0x020fe200078e02ff */
[----:B------:R-:W-:Y:S01]  /*6820*/  ISETP.GT.AND P2, PT, R11, 0x20, P0 ;  /* 0x000000200b00780c */ /* 0x000fe20000744270 */
[----:B------:R-:W-:Y:S02]  /*6830*/  BSSY B1, `(.L_x_152) ;  /* 0x0000005000017945 */ /* 0x000fe40003800000 */
[----:B------:R-:W-:-:S05]  /*6840*/  IMAD R39, R39, R15, R12 ;  /* 0x0000000f27277224 */ /* 0x000fca00078e020c */
[----:B------:R0:W-:Y:S05]  /*6850*/  @P4 STG.E desc[UR14][R168.64+0x220], R39 ;  /* 0x00022027a8004986 */ /* 0x0001ea000c10190e */
[----:B------:R-:W-:Y:S05]  /*6860*/  @!P2 BRA `(.L_x_153) ;  /* 0x000000000004a947 */ /* 0x000fea0003800000 */
[----:B------:R0:W5:Y:S02]  /*6870*/  LDG.E.LTC128B R17, desc[UR14][R102.64+0x200] ;  /* 0x0002000e66117981 */ /* 0x000164000c1e1920 */
.L_x_153:
[----:B------:R-:W-:Y:S05]  /*6880*/  BSYNC B1 ;  /* 0x0000000000017941 */ /* 0x000fea0003800000 */
.L_x_152:
[----:B---3-5:R-:W-:Y:S01]  /*6890*/  IMAD R5, R17, R14, RZ ;  /* 0x0000000e11057224 */ /* 0x028fe200078e02ff */
[----:B------:R-:W-:Y:S01]  /*68a0*/  ISETP.GT.AND P4, PT, R11, 0x21, P0 ;  /* 0x000000210b00780c */ /* 0x000fe20000784270 */
[----:B------:R-:W-:Y:S02]  /*68b0*/  BSSY B1, `(.L_x_154) ;  /* 0x0000005000017945 */ /* 0x000fe40003800000 */
[----:B------:R-:W-:-:S05]  /*68c0*/  IMAD R5, R40, R15, R5 ;  /* 0x0000000f28057224 */ /* 0x000fca00078e0205 */
[----:B------:R3:W-:Y:S05]  /*68d0*/  @P2 STG.E desc[UR14][R176.64+0x200], R5 ;  /* 0x00020005b0002986 */ /* 0x0007ea000c10190e */
[----:B------:R-:W-:Y:S05]  /*68e0*/  @!P4 BRA `(.L_x_155) ;  /* 0x000000000004c947 */ /* 0x000fea0003800000 */
[----:B------:R0:W5:Y:S02]  /*68f0*/  LDG.E.LTC128B R17, desc[UR14][R104.64+0x200] ;  /* 0x0002000e68117981 */ /* 0x000164000c1e1920 */
.L_x_155:
[----:B------:R-:W-:Y:S05]  /*6900*/  BSYNC B1 ;  /* 0x0000000000017941 */ /* 0x000fea0003800000 */
.L_x_154:
[----:B-----5:R-:W-:Y:S01]  /*6910*/  IMAD R12, R17, R14, RZ ;  /* 0x0000000e110c7224 */ /* 0x020fe200078e02ff */
[----:B------:R-:W-:Y:S01]  /*6920*/  ISETP.GT.AND P2, PT, R11, 0x20, P1 ;  /* 0x000000200b00780c */ /* 0x000fe20000f44270 */
[----:B------:R-:W-:Y:S02]  /*6930*/  BSSY B1, `(.L_x_156) ;  /* 0x0000005000017945 */ /* 0x000fe40003800000 */
[----:B------:R-:W-:-:S05]  /*6940*/  IMAD R41, R41, R15, R12 ;  /* 0x0000000f29297224 */ /* 0x000fca00078e020c */
[----:B------:R0:W-:Y:S05]  /*6950*/  @P4 STG.E desc[UR14][R174.64+0x200], R41 ;  /* 0x00020029ae004986 */ /* 0x0001ea000c10190e */
[----:B------:R-:W-:Y:S05]  /*6960*/  @!P2 BRA `(.L_x_157) ;  /* 0x000000000004a947 */ /* 0x000fea0003800000 */
[----:B------:R0:W5:Y:S02]  /*6970*/  LDG.E.LTC128B R17, desc[UR14][R102.64+0x220] ;  /* 0x0002200e66117981 */ /* 0x000164000c1e1920 */
.L_x_157:
[----:B------:R-:W-:Y:S05]  /*6980*/  BSYNC B1 ;  /* 0x0000000000017941 */ /* 0x000fea0003800000 */
.L_x_156:
[----:B---3-5:R-:W-:Y:S01]  /*6990*/  IMAD R5, R17, R14, RZ ;  /* 0x0000000e11057224 */ /* 0x028fe200078e02ff */
[----:B------:R-:W-:Y:S01]  /*69a0*/  ISETP.GT.AND P4, PT, R11, 0x21, P1 ;  /* 0x000000210b00780c */ /* 0x000fe20000f84270 */
[----:B------:R-:W-:Y:S02]  /*69b0*/  BSSY B1, `(.L_x_158) ;  /* 0x0000005000017945 */ /* 0x000fe40003800000 */
[----:B------:R-:W-:-:S05]  /*69c0*/  IMAD R5, R42, R15, R5 ;  /* 0x0000000f2a057224 */ /* 0x000fca00078e0205 */
[----:B------:R3:W-:Y:S05]  /*69d0*/  @P2 STG.E desc[UR14][R176.64+0x220], R5 ;  /* 0x00022005b0002986 */ /* 0x0007ea000c10190e */
[----:B------:R-:W-:Y:S05]  /*69e0*/  @!P4 BRA `(.L_x_159) ;  /* 0x000000000004c947 */ /* 0x000fea0003800000 */
[----:B------:R0:W5:Y:S02]  /*69f0*/  LDG.E.LTC128B R17, desc[UR14][R104.64+0x220] ;  /* 0x0002200e68117981 */ /* 0x000164000c1e1920 */
.L_x_159:
[----:B------:R-:W-:Y:S05]  /*6a00*/  BSYNC B1 ;  /* 0x0000000000017941 */ /* 0x000fea0003800000 */
.L_x_158:
[----:B-----5:R-:W-:Y:S01]  /*6a10*/  IMAD R12, R17, R14, RZ ;  /* 0x0000000e110c7224 */ /* 0x020fe200078e02ff */
[----:B------:R-:W-:Y:S01]  /*6a20*/  ISETP.GT.AND P2, PT, R11, 0x28, P0 ;  /* 0x000000280b00780c */ /* 0x000fe20000744270 */
[----:B------:R-:W-:Y:S02]  /*6a30*/  BSSY B1, `(.L_x_160) ;  /* 0x0000005000017945 */ /* 0x000fe40003800000 */
[----:B------:R-:W-:-:S05]  /*6a40*/  IMAD R43, R43, R15, R12 ;  /* 0x0000000f2b2b7224 */ /* 0x000fca00078e020c */
[----:B------:R0:W-:Y:S05]  /*6a50*/  @P4 STG.E desc[UR14][R174.64+0x220], R43 ;  /* 0x0002202bae004986 */ /* 0x0001ea000c10190e */
[----:B------:R-:W-:Y:S05]  /*6a60*/  @!P2 BRA `(.L_x_161) ;  /* 0x000000000004a947 */ /* 0x000fea0003800000 */
[----:B------:R0:W5:Y:S02]  /*6a70*/  LDG.E.LTC128B R17, desc[UR14][R106.64+0x200] ;  /* 0x0002000e6a117981 */ /* 0x000164000c1e1920 */
.L_x_161:
[----:B------:R-:W-:Y:S05]  /*6a80*/  BSYNC B1 ;  /* 0x0000000000017941 */ /* 0x000fea0003800000 */
.L_x_160:
[----:B---3-5:R-:W-:Y:S01]  /*6a90*/  IMAD R5, R17, R14, RZ ;  /* 0x0000000e11057224 */ /* 0x028fe200078e02ff */
[----:B------:R-:W-:Y:S01]  /*6aa0*/  ISETP.GT.AND P4, PT, R11, 0x29, P0 ;  /* 0x000000290b00780c */ /* 0x000fe20000784270 */
[----:B------:R-:W-:Y:S02]  /*6ab0*/  BSSY B1, `(.L_x_162) ;  /* 0x0000005000017945 */ /* 0x000fe40003800000 */
[----:B------:R-:W-:-:S05]  /*6ac0*/  IMAD R5, R44, R15, R5 ;  /* 0x0000000f2c057224 */ /* 0x000fca00078e0205 */
[----:B------:R3:W-:Y:S05]  /*6ad0*/  @P2 STG.E desc[UR14][R180.64+0x200], R5 ;  /* 0x00020005b4002986 */ /* 0x0007ea000c10190e */
[----:B------:R-:W-:Y:S05]  /*6ae0*/  @!P4 BRA `(.L_x_163) ;  /* 0x000000000004c947 */ /* 0x000fea0003800000 */
[----:B------:R0:W5:Y:S02]  /*6af0*/  LDG.E.LTC128B R17, desc[UR14][R108.64+0x200] ;  /* 0x0002000e6c117981 */ /* 0x000164000c1e1920 */
.L_x_163:
[----:B------:R-:W-:Y:S05]  /*6b00*/  BSYNC B1 ;  /* 0x0000000000017941 */ /* 0x000fea0003800000 */
.L_x_162:
[----:B-----5:R-:W-:Y:S01]  /*6b10*/  IMAD R12, R17, R14, RZ ;  /* 0x0000000e110c7224 */ /* 0x020fe200078e02ff */
[----:B------:R-:W-:Y:S01]  /*6b20*/  ISETP.GT.AND P2, PT, R11, 0x28, P1 ;  /* 0x000000280b00780c */ /* 0x000fe20000f44270 */
[----:B------:R-:W-:Y:S02]  /*6b30*/  BSSY B1, `(.L_x_164) ;  /* 0x0000005000017945 */ /* 0x000fe40003800000 */
[----:B------:R-:W-:-:S05]  /*6b40*/  IMAD R45, R45, R15, R12 ;  /* 0x0000000f2d2d7224 */ /* 0x000fca00078e020c */
[----:B------:R0:W-:Y:S05]  /*6b50*/  @P4 STG.E desc[UR14][R178.64+0x200], R45 ;  /* 0x0002002db2004986 */ /* 0x0001ea000c10190e */
[----:B------:R-:W-:Y:S05]  /*6b60*/  @!P2 BRA `(.L_x_165) ;  /* 0x000000000004a947 */ /* 0x000fea0003800000 */
[----:B------:R0:W5:Y:S02]  /*6b70*/  LDG.E.LTC128B R17, desc[UR14][R106.64+0x220] ;  /* 0x0002200e6a117981 */ /* 0x000164000c1e1920 */
.L_x_165:
[----:B------:R-:W-:Y:S05]  /*6b80*/  BSYNC B1 ;  /* 0x0000000000017941 */ /* 0x000fea0003800000 */
.L_x_164:
[----:B---3-5:R-:W-:Y:S01]  /*6b90*/  IMAD R5, R17, R14, RZ ;  /* 0x0000000e11057224 */ /* 0x028fe200078e02ff */
[----:B------:R-:W-:Y:S01]  /*6ba0*/  ISETP.GT.AND P4, PT, R11, 0x29, P1 ;  /* 0x000000290b00780c */ /* 0x000fe20000f84270 */
[----:B------:R-:W-:Y:S02]  /*6bb0*/  BSSY B1, `(.L_x_166) ;  /* 0x0000005000017945 */ /* 0x000fe40003800000 */
[----:B------:R-:W-:-:S05]  /*6bc0*/  IMAD R5, R46, R15, R5 ;  /* 0x0000000f2e057224 */ /* 0x000fca00078e0205 */
[----:B------:R3:W-:Y:S05]  /*6bd0*/  @P2 STG.E desc[UR14][R180.64+0x220], R5 ;  /* 0x00022005b4002986 */ /* 0x0007ea000c10190e */
[----:B------:R-:W-:Y:S05]  /*6be0*/  @!P4 BRA `(.L_x_167) ;  /* 0x000000000004c947 */ /* 0x000fea0003800000 */
[----:B------:R0:W5:Y:S02]  /*6bf0*/  LDG.E.LTC128B R17, desc[UR14][R108.64+0x220] ;  /* 0x0002200e6c117981 */ /* 0x000164000c1e1920 */
.L_x_167:
[----:B------:R-:W-:Y:S05]  /*6c00*/  BSYNC B1 ;  /* 0x0000000000017941 */ /* 0x000fea0003800000 */
.L_x_166:
[----:B-----5:R-:W-:Y:S01]  /*6c10*/  IMAD R12, R17, R14, RZ ;  /* 0x0000000e110c7224 */ /* 0x020fe200078e02ff */
[----:B------:R-:W-:Y:S01]  /*6c20*/  ISETP.GT.AND P2, PT, R11, 0x30, P0 ;  /* 0x000000300b00780c */ /* 0x000fe20000744270 */
[----:B------:R-:W-:Y:S02]  /*6c30*/  BSSY B1, `(.L_x_168) ;  /* 0x0000005000017945 */ /* 0x000fe40003800000 */
[----:B------:R-:W-:-:S05]  /*6c40*/  IMAD R47, R47, R15, R12 ;  /* 0x0000000f2f2f7224 */ /* 0x000fca00078e020c */
[----:B------:R0:W-:Y:S05]  /*6c50*/  @P4 STG.E desc[UR14][R178.64+0x220], R47 ;  /* 0x0002202fb2004986 */ /* 0x0001ea000c10190e */
[----:B------:R-:W-:Y:S05]  /*6c60*/  @!P2 BRA `(.L_x_169) ;  /* 0x000000000004a947 */ /* 0x000fea0003800000 */
[----:B------:R0:W5:Y:S02]  /*6c70*/  LDG.E.LTC128B R17, desc[UR14][R110.64+0x200] ;  /* 0x0002000e6e117981 */ /* 0x000164000c1e1920 */
.L_x_169:
[----:B------:R-:W-:Y:S05]  /*6c80*/  BSYNC B1 ;  /* 0x0000000000017941 */ /* 0x000fea0003800000 */
.L_x_168:
[----:B---3-5:R-:W-:Y:S01]  /*6c90*/  IMAD R5, R17, R14, RZ ;  /* 0x0000000e11057224 */ /* 0x028fe200078e02ff */
[----:B------:R-:W-:Y:S01]  /*6ca0*/  ISETP.GT.AND P4, PT, R11, 0x31, P0 ;  /* 0x000000310b00780c */ /* 0x000fe20000784270 */
[----:B------:R-:W-:Y:S02]  /*6cb0*/  BSSY B1, `(.L_x_170) ;  /* 0x0000005000017945 */ /* 0x000fe40003800000 */
[----:B------:R-:W-:-:S05]  /*6cc0*/  IMAD R5, R48, R15, R5 ;  /* 0x0000000f30057224 */ /* 0x000fca00078e0205 */
[----:B------:R3:W-:Y:S05]  /*6cd0*/  @P2 STG.E desc[UR14][R184.64+0x200], R5 ;  /* 0x00020005b8002986 */ /* 0x0007ea000c10190e */
[----:B------:R-:W-:Y:S05]  /*6ce0*/  @!P4 BRA `(.L_x_171) ;  /* 0x000000000004c947 */ /* 0x000fea0003800000 */
[----:B------:R0:W5:Y:S02]  /*6cf0*/  LDG.E.LTC128B R17, desc[UR14][R112.64+0x200] ;  /* 0x0002000e70117981 */ /* 0x000164000c1e1920 */
.L_x_171:
[----:B------:R-:W-:Y:S05]  /*6d00*/  BSYNC B1 ;  /* 0x0000000000017941 */ /* 0x000fea0003800000 */
.L_x_170:
[----:B-----5:R-:W-:Y:S01]  /*6d10*/  IMAD R12, R17, R14, RZ ;  /* 0x0000000e110c7224 */ /* 0x020fe200078e02ff */
[----:B------:R-:W-:Y:S01]  /*6d20*/  ISETP.GT.AND P2, PT, R11, 0x30, P1 ;  /* 0x000000300b00780c */ /* 0x000fe20000f44270 */
[----:B------:R-:W-:Y:S02]  /*6d30*/  BSSY B1, `(.L_x_172) ;  /* 0x0000005000017945 */ /* 0x000fe40003800000 */
[----:B------:R-:W-:-:S05]  /*6d40*/  IMAD R49, R49, R15, R12 ;  /* 0x0000000f31317224 */ /* 0x000fca00078e020c */
[----:B------:R0:W-:Y:S05]  /*6d50*/  @P4 STG.E desc[UR14][R182.64+0x200], R49 ;  /* 0x00020031b6004986 */ /* 0x0001ea000c10190e */
[----:B------:R-:W-:Y:S05]  /*6d60*/  @!P2 BRA `(.L_x_173) ;  /* 0x000000000004a947 */ /* 0x000fea0003800000 */
[----:B------:R0:W5:Y:S02]  /*6d70*/  LDG.E.LTC128B R17, desc[UR14][R110.64+0x220] ;  /* 0x0002200e6e117981 */ /* 0x000164000c1e1920 */
.L_x_173:
[----:B------:R-:W-:Y:S05]  /*6d80*/  BSYNC B1 ;  /* 0x0000000000017941 */ /* 0x000fea0003800000 */
.L_x_172:
[----:B---3-5:R-:W-:Y:S01]  /*6d90*/  IMAD R5, R17, R14, RZ ;  /* 0x0000000e11057224 */ /* 0x028fe200078e02ff */
[----:B------:R-:W-:Y:S01]  /*6da0*/  ISETP.GT.AND P4, PT, R11, 0x31, P1 ;  /* 0x000000310b00780c */ /* 0x000fe20000f84270 */
[----:B------:R-:W-:Y:S02]  /*6db0*/  BSSY B1, `(.L_x_174) ;  /* 0x0000005000017945 */ /* 0x000fe40003800000 */
[----:B------:R-:W-:-:S05]  /*6dc0*/  IMAD R5, R50, R15, R5 ;  /* 0x0000000f32057224 */ /* 0x000fca00078e0205 */
[----:B------:R3:W-:Y:S05]  /*6dd0*/  @P2 STG.E desc[UR14][R184.64+0x220], R5 ;  /* 0x00022005b8002986 */ /* 0x0007ea000c10190e */
[----:B------:R-:W-:Y:S05]  /*6de0*/  @!P4 BRA `(.L_x_175) ;  /* 0x000000000004c947 */ /* 0x000fea0003800000 */
[----:B------:R0:W5:Y:S02]  /*6df0*/  LDG.E.LTC128B R17, desc[UR14][R112.64+0x220] ;  /* 0x0002200e70117981 */ /* 0x000164000c1e1920 */
.L_x_175:
[----:B------:R-:W-:Y:S05]  /*6e00*/  BSYNC B1 ;  /* 0x0000000000017941 */ /* 0x000fea0003800000 */
.L_x_174:
[----:B-----5:R-:W-:Y:S01]  /*6e10*/  IMAD R12, R17, R14, RZ ;  /* 0x0000000e110c7224 */ /* 0x020fe200078e02ff */
[----:B------:R-:W-:Y:S01]  /*6e20*/  ISETP.GT.AND P2, PT, R11, 0x38, P0 ;  /* 0x000000380b00780c */ /* 0x000fe20000744270 */
[----:B------:R-:W-:Y:S02]  /*6e30*/  BSSY B1, `(.L_x_176) ;  /* 0x0000005000017945 */ /* 0x000fe40003800000 */
[----:B------:R-:W-:-:S05]  /*6e40*/  IMAD R51, R51, R15, R12 ;  /* 0x0000000f33337224 */ /* 0x000fca00078e020c */
[----:B------:R0:W-:Y:S05]  /*6e50*/  @P4 STG.E desc[UR14][R182.64+0x220], R51 ;  /* 0x00022033b6004986 */ /* 0x0001ea000c10190e */
[----:B------:R-:W-:Y:S05]  /*6e60*/  @!P2 BRA `(.L_x_177) ;  /* 0x000000000004a947 */ /* 0x000fea0003800000 */
[----:B------:R0:W5:Y:S02]  /*6e70*/  LDG.E.LTC128B R17, desc[UR14][R114.64+0x200] ;  /* 0x0002000e72117981 */ /* 0x000164000c1e1920 */
.L_x_177:
[----:B------:R-:W-:Y:S05]  /*6e80*/  BSYNC B1 ;  /* 0x0000000000017941 */ /* 0x000fea0003800000 */
.L_x_176:
[----:B---3-5:R-:W-:Y:S01]  /*6e90*/  IMAD R5, R17, R14, RZ ;  /* 0x0000000e11057224 */ /* 0x028fe200078e02ff */
[----:B------:R-:W-:Y:S01]  /*6ea0*/  ISETP.GT.AND P4, PT, R11, 0x39, P0 ;  /* 0x000000390b00780c */ /* 0x000fe20000784270 */
[----:B------:R-:W-:Y:S02]  /*6eb0*/  BSSY B1, `(.L_x_178) ;  /* 0x0000005000017945 */ /* 0x000fe40003800000 */
[----:B------:R-:W-:-:S05]  /*6ec0*/  IMAD R5, R52, R15, R5 ;  /* 0x0000000f34057224 */ /* 0x000fca00078e0205 */
[----:B------:R3:W-:Y:S05]  /*6ed0*/  @P2 STG.E desc[UR14][R188.64+0x200], R5 ;  /* 0x00020005bc002986 */ /* 0x0007ea000c10190e */
[----:B------:R-:W-:Y:S05]  /*6ee0*/  @!P4 BRA `(.L_x_179) ;  /* 0x000000000004c947 */ /* 0x000fea0003800000 */
[----:B------:R0:W5:Y:S02]  /*6ef0*/  LDG.E.LTC128B R17, desc[UR14][R116.64+0x200] ;  /* 0x0002000e74117981 */ /* 0x000164000c1e1920 */
.L_x_179:
[----:B------:R-:W-:Y:S05]  /*6f00*/  BSYNC B1 ;  /* 0x0000000000017941 */ /* 0x000fea0003800000 */
.L_x_178:
[----:B-----5:R-:W-:Y:S01]  /*6f10*/  IMAD R12, R17, R14, RZ ;  /* 0x0000000e110c7224 */ /* 0x020fe200078e02ff */
[----:B------:R-:W-:Y:S01]  /*6f20*/  ISETP.GT.AND P2, PT, R11, 0x38, P1 ;  /* 0x000000380b00780c */ /* 0x000fe20000f44270 */
[----:B------:R-:W-:Y:S02]  /*6f30*/  BSSY B1, `(.L_x_180) ;  /* 0x0000005000017945 */ /* 0x000fe40003800000 */
[----:B------:R-:W-:-:S05]  /*6f40*/  IMAD R53, R53, R15, R12 ;  /* 0x0000000f35357224 */ /* 0x000fca00078e020c */
[----:B------:R0:W-:Y:S05]  /*6f50*/  @P4 STG.E desc[UR14][R186.64+0x200], R53 ;  /* 0x00020035ba004986 */ /* 0x0001ea000c10190e */
[----:B------:R-:W-:Y:S05]  /*6f60*/  @!P2 BRA `(.L_x_181) ;  /* 0x000000000004a947 */ /* 0x000fea0003800000 */
[----:B------:R0:W5:Y:S02]  /*6f70*/  LDG.E.LTC128B R17, desc[UR14][R114.64+0x220] ;  /* 0x0002200e72117981 */ /* 0x000164000c1e1920 */
.L_x_181:
[----:B------:R-:W-:Y:S05]  /*6f80*/  BSYNC B1 ;  /* 0x0000000000017941 */ /* 0x000fea0003800000 */
.L_x_180:
[----:B---3-5:R-:W-:Y:S01]  /*6f90*/  IMAD R5, R17, R14, RZ ;  /* 0x0000000e11057224 */ /* 0x028fe200078e02ff */
[----:B------:R-:W-:Y:S01]  /*6fa0*/  ISETP.GT.AND P4, PT, R11, 0x39, P1 ;  /* 0x000000390b00780c */ /* 0x000fe20000f84270 */
[----:B------:R-:W-:Y:S02]  /*6fb0*/  BSSY B1, `(.L_x_182) ;  /* 0x0000005000017945 */ /* 0x000fe40003800000 */
[----:B------:R-:W-:-:S05]  /*6fc0*/  IMAD R5, R54, R15, R5 ;  /* 0x0000000f36057224 */ /* 0x000fca00078e0205 */
[----:B------:R3:W-:Y:S05]  /*6fd0*/  @P2 STG.E desc[UR14][R188.64+0x220], R5 ;  /* 0x00022005bc002986 */ /* 0x0007ea000c10190e */
[----:B------:R-:W-:Y:S05]  /*6fe0*/  @!P4 BRA `(.L_x_183) ;  /* 0x000000000004c947 */ /* 0x000fea0003800000 */
[----:B------:R0:W5:Y:S02]  /*6ff0*/  LDG.E.LTC128B R17, desc[UR14][R116.64+0x220] ;  /* 0x0002200e74117981 */ /* 0x000164000c1e1920 */
.L_x_183:
[----:B------:R-:W-:Y:S05]  /*7000*/  BSYNC B1 ;  /* 0x0000000000017941 */ /* 0x000fea0003800000 */
.L_x_182:
[----:B-----5:R-:W-:Y:S01]  /*7010*/  IMAD R12, R17, R14, RZ ;  /* 0x0000000e110c7224 */ /* 0x020fe200078e02ff */
[----:B------:R-:W-:Y:S01]  /*7020*/  ISETP.GT.AND P2, PT, R11, 0x40, P0 ;  /* 0x000000400b00780c */ /* 0x000fe20000744270 */
[----:B------:R-:W-:Y:S02]  /*7030*/  BSSY B1, `(.L_x_184) ;  /* 0x0000005000017945 */ /* 0x000fe40003800000 */
[----:B------:R-:W-:-:S05]  /*7040*/  IMAD R55, R55, R15, R12 ;  /* 0x0000000f37377224 */ /* 0x000fca00078e020c */
[----:B------:R0:W-:Y:S05]  /*7050*/  @P4 STG.E desc[UR14][R186.64+0x220], R55 ;  /* 0x00022037ba004986 */ /* 0x0001ea000c10190e */
[----:B------:R-:W-:Y:S05]  /*7060*/  @!P2 BRA `(.L_x_185) ;  /* 0x000000000004a947 */ /* 0x000fea0003800000 */
[----:B------:R0:W5:Y:S02]  /*7070*/  LDG.E.LTC128B R17, desc[UR14][R118.64+0x200] ;  /* 0x0002000e76117981 */ /* 0x000164000c1e1920 */
.L_x_185:
[----:B------:R-:W-:Y:S05]  /*7080*/  BSYNC B1 ;  /* 0x0000000000017941 */ /* 0x000fea0003800000 */
.L_x_184:
[----:B---3-5:R-:W-:Y:S01]  /*7090*/  IMAD R5, R17, R14, RZ ;  /* 0x0000000e11057224 */ /* 0x028fe200078e02ff */
[----:B------:R-:W-:Y:S01]  /*70a0*/  ISETP.GT.AND P4, PT, R11, 0x41, P0 ;  /* 0x000000410b00780c */ /* 0x000fe20000784270 */
[----:B------:R-:W-:Y:S02]  /*70b0*/  BSSY B1, `(.L_x_186) ;  /* 0x0000005000017945 */ /* 0x000fe40003800000 */
[----:B------:R-:W-:-:S05]  /*70c0*/  IMAD R5, R56, R15, R5 ;  /* 0x0000000f38057224 */ /* 0x000fca00078e0205 */
[----:B------:R3:W-:Y:S05]  /*70d0*/  @P2 STG.E desc[UR14][R192.64+0x200], R5 ;  /* 0x00020005c0002986 */ /* 0x0007ea000c10190e */
[----:B------:R-:W-:Y:S05]  /*70e0*/  @!P4 BRA `(.L_x_187) ;  /* 0x000000000004c947 */ /* 0x000fea0003800000 */
[----:B------:R0:W5:Y:S02]  /*70f0*/  LDG.E.LTC128B R17, desc[UR14][R120.64+0x200] ;  /* 0x0002000e78117981 */ /* 0x000164000c1e1920 */
.L_x_187:
[----:B------:R-:W-:Y:S05]  /*7100*/  BSYNC B1 ;  /* 0x0000000000017941 */ /* 0x000fea0003800000 */
.L_x_186:
[----:B-----5:R-:W-:Y:S01]  /*7110*/  IMAD R12, R17, R14, RZ ;  /* 0x0000000e110c7224 */ /* 0x020fe200078e02ff */
[----:B------:R-:W-:Y:S01]  /*7120*/  ISETP.GT.AND P2, PT, R11, 0x40, P1 ;  /* 0x000000400b00780c */ /* 0x000fe20000f44270 */
[----:B------:R-:W-:Y:S02]  /*7130*/  BSSY B1, `(.L_x_188) ;  /* 0x0000005000017945 */ /* 0x000fe40003800000 */
[----:B------:R-:W-:-:S05]  /*7140*/  IMAD R57, R57, R15, R12 ;  /* 0x0000000f39397224 */ /* 0x000fca00078e020c */
[----:B------:R0:W-:Y:S05]  /*7150*/  @P4 STG.E desc[UR14][R190.64+0x200], R57 ;  /* 0x00020039be004986 */ /* 0x0001ea000c10190e */
[----:B------:R-:W-:Y:S05]  /*7160*/  @!P2 BRA `(.L_x_189) ;  /* 0x000000000004a947 */ /* 0x000fea0003800000 */
[----:B------:R0:W5:Y:S02]  /*7170*/  LDG.E.LTC128B R17, desc[UR14][R118.64+0x220] ;  /* 0x0002200e76117981 */ /* 0x000164000c1e1920 */
.L_x_189:
[----:B------:R-:W-:Y:S05]  /*7180*/  BSYNC B1 ;  /* 0x0000000000017941 */ /* 0x000fea0003800000 */
.L_x_188:
[----:B---3-5:R-:W-:Y:S01]  /*7190*/  IMAD R5, R17, R14, RZ ;  /* 0x0000000e11057224 */ /* 0x028fe200078e02ff */
[----:B------:R-:W-:Y:S01]  /*71a0*/  ISETP.GT.AND P4, PT, R11, 0x41, P1 ;  /* 0x000000410b00780c */ /* 0x000fe20000f84270 */
[----:B------:R-:W-:Y:S02]  /*71b0*/  BSSY B1, `(.L_x_190) ;  /* 0x0000005000017945 */ /* 0x000fe40003800000 */
[----:B------:R-:W-:-:S05]  /*71c0*/  IMAD R5, R58, R15, R5 ;  /* 0x0000000f3a057224 */ /* 0x000fca00078e0205 */
[----:B------:R3:W-:Y:S05]  /*71d0*/  @P2 STG.E desc[UR14][R192.64+0x220], R5 ;  /* 0x00022005c0002986 */ /* 0x0007ea000c10190e */
[----:B------:R-:W-:Y:S05]  /*71e0*/  @!P4 BRA `(.L_x_191) ;  /* 0x000000000004c947 */ /* 0x000fea0003800000 */
[----:B------:R0:W5:Y:S02]  /*71f0*/  LDG.E.LTC128B R17, desc[UR14][R120.64+0x220] ;  /* 0x0002200e78117981 */ /* 0x000164000c1e1920 */
.L_x_191:
[----:B------:R-:W-:Y:S05]  /*7200*/  BSYNC B1 ;  /* 0x0000000000017941 */ /* 0x000fea0003800000 */
.L_x_190:
[----:B-----5:R-:W-:Y:S01]  /*7210*/  IMAD R12, R17, R14, RZ ;  /* 0x0000000e110c7224 */ /* 0x020fe200078e02ff */
[----:B------:R-:W-:Y:S01]  /*7220*/  ISETP.GT.AND P2, PT, R11, 0x48, P0 ;  /* 0x000000480b00780c */ /* 0x000fe20000744270 */
[----:B------:R-:W-:Y:S02]  /*7230*/  BSSY B1, `(.L_x_192) ;  /* 0x0000005000017945 */ /* 0x000fe40003800000 */
[----:B------:R-:W-:-:S05]  /*7240*/  IMAD R59, R59, R15, R12 ;  /* 0x0000000f3b3b7224 */ /* 0x000fca00078e020c */
[----:B------:R0:W-:Y:S05]  /*7250*/  @P4 STG.E desc[UR14][R190.64+0x220], R59 ;  /* 0x0002203bbe004986 */ /* 0x0001ea000c10190e */
[----:B------:R-:W-:Y:S05]  /*7260*/  @!P2 BRA `(.L_x_193) ;  /* 0x000000000004a947 */ /* 0x000fea0003800000 */
[----:B------:R0:W5:Y:S02]  /*7270*/  LDG.E.LTC128B R17, desc[UR14][R122.64+0x200] ;  /* 0x0002000e7a117981 */ /* 0x000164000c1e1920 */
.L_x_193:
[----:B------:R-:W-:Y:S05]  /*7280*/  BSYNC B1 ;  /* 0x0000000000017941 */ /* 0x000fea0003800000 */
.L_x_192:
[----:B---3-5:R-:W-:Y:S01]  /*7290*/  IMAD R5, R17, R14, RZ ;  /* 0x0000000e11057224 */ /* 0x028fe200078e02ff */
[----:B------:R-:W-:Y:S01]  /*72a0*/  ISETP.GT.AND P4, PT, R11, 0x49, P0 ;  /* 0x000000490b00780c */ /* 0x000fe20000784270 */
[----:B------:R-:W-:Y:S02]  /*72b0*/  BSSY B1, `(.L_x_194) ;  /* 0x0000005000017945 */ /* 0x000fe40003800000 */
[----:B------:R-:W-:-:S05]  /*72c0*/  IMAD R5, R60, R15, R5 ;  /* 0x0000000f3c057224 */ /* 0x000fca00078e0205 */
[----:B------:R3:W-:Y:S05]  /*72d0*/  @P2 STG.E desc[UR14][R196.64+0x200], R5 ;  /* 0x00020005c4002986 */ /* 0x0007ea000c10190e */
[----:B------:R-:W-:Y:S05]  /*72e0*/  @!P4 BRA `(.L_x_195) ;  /* 0x000000000004c947 */ /* 0x000fea0003800000 */
[----:B------:R0:W5:Y:S02]  /*72f0*/  LDG.E.LTC128B R17, desc[UR14][R124.64+0x200] ;  /* 0x0002000e7c117981 */ /* 0x000164000c1e1920 */
.L_x_195:
[----:B------:R-:W-:Y:S05]  /*7300*/  BSYNC B1 ;  /* 0x0000000000017941 */ /* 0x000fea0003800000 */
.L_x_194:
[----:B-----5:R-:W-:Y:S01]  /*7310*/  IMAD R12, R17, R14, RZ ;  /* 0x0000000e110c7224 */ /* 0x020fe200078e02ff */
[----:B------:R-:W-:Y:S01]  /*7320*/  ISETP.GT.AND P2, PT, R11, 0x48, P1 ;  /* 0x000000480b00780c */ /* 0x000fe20000f44270 */
[----:B------:R-:W-:Y:S02]  /*7330*/  BSSY B1, `(.L_x_196) ;  /* 0x0000005000017945 */ /* 0x000fe40003800000 */
[----:B------:R-:W-:-:S05]  /*7340*/  IMAD R61, R61, R15, R12 ;  /* 0x0000000f3d3d7224 */ /* 0x000fca00078e020c */
[----:B------:R0:W-:Y:S05]  /*7350*/  @P4 STG.E desc[UR14][R194.64+0x200], R61 ;  /* 0x0002003dc2004986 */ /* 0x0001ea000c10190e */
[----:B------:R-:W-:Y:S05]  /*7360*/  @!P2 BRA `(.L_x_197) ;  /* 0x000000000004a947 */ /* 0x000fea0003800000 */
[----:B------:R0:W5:Y:S02]  /*7370*/  LDG.E.LTC128B R17, desc[UR14][R122.64+0x220] ;  /* 0x0002200e7a117981 */ /* 0x000164000c1e1920 */
.L_x_197:
[----:B------:R-:W-:Y:S05]  /*7380*/  BSYNC B1 ;  /* 0x0000000000017941 */ /* 0x000fea0003800000 */
.L_x_196:
[----:B---3-5:R-:W-:Y:S01]  /*7390*/  IMAD R5, R17, R14, RZ ;  /* 0x0000000e11057224 */ /* 0x028fe200078e02ff */
[----:B------:R-:W-:Y:S01]  /*73a0*/  ISETP.GT.AND P4, PT, R11, 0x49, P1 ;  /* 0x000000490b00780c */ /* 0x000fe20000f84270 */
[----:B------:R-:W-:Y:S02]  /*73b0*/  BSSY B1, `(.L_x_198) ;  /* 0x0000005000017945 */ /* 0x000fe40003800000 */
[----:B------:R-:W-:-:S05]  /*73c0*/  IMAD R5, R62, R15, R5 ;  /* 0x0000000f3e057224 */ /* 0x000fca00078e0205 */
[----:B------:R3:W-:Y:S05]  /*73d0*/  @P2 STG.E desc[UR14][R196.64+0x220], R5 ;  /* 0x00022005c4002986 */ /* 0x0007ea000c10190e */
[----:B------:R-:W-:Y:S05]  /*73e0*/  @!P4 BRA `(.L_x_199) ;  /* 0x000000000004c947 */ /* 0x000fea0003800000 */
[----:B------:R0:W5:Y:S02]  /*73f0*/  LDG.E.LTC128B R17, desc[UR14][R124.64+0x220] ;  /* 0x0002200e7c117981 */ /* 0x000164000c1e1920 */
.L_x_199:
[----:B------:R-:W-:Y:S05]  /*7400*/  BSYNC B1 ;  /* 0x0000000000017941 */ /* 0x000fea0003800000 */
.L_x_198:
[----:B-----5:R-:W-:Y:S01]  /*7410*/  IMAD R12, R17, R14, RZ ;  /* 0x0000000e110c7224 */ /* 0x020fe200078e02ff */
[----:B------:R-:W-:Y:S01]  /*7420*/  ISETP.GT.AND P2, PT, R11, 0x50, P0 ;  /* 0x000000500b00780c */ /* 0x000fe20000744270 */
[----:B------:R-:W-:Y:S02]  /*7430*/  BSSY B1, `(.L_x_200) ;  /* 0x0000005000017945 */ /* 0x000fe40003800000 */
[----:B------:R-:W-:-:S05]  /*7440*/  IMAD R63, R63, R15, R12 ;  /* 0x0000000f3f3f7224 */ /* 0x000fca00078e020c */
[----:B------:R0:W-:Y:S05]  /*7450*/  @P4 STG.E desc[UR14][R194.64+0x220], R63 ;  /* 0x0002203fc2004986 */ /* 0x0001ea000c10190e */
[----:B------:R-:W-:Y:S05]  /*7460*/  @!P2 BRA `(.L_x_201) ;  /* 0x000000000004a947 */ /* 0x000fea0003800000 */
[----:B------:R0:W5:Y:S02]  /*7470*/  LDG.E.LTC128B R17, desc[UR14][R126.64+0x200] ;  /* 0x0002000e7e117981 */ /* 0x000164000c1e1920 */
.L_x_201:
[----:B------:R-:W-:Y:S05]  /*7480*/  BSYNC B1 ;  /* 0x0000000000017941 */ /* 0x000fea0003800000 */
.L_x_200:
[----:B---3-5:R-:W-:Y:S01]  /*7490*/  IMAD R5, R17, R14, RZ ;  /* 0x0000000e11057224 */ /* 0x028fe200078e02ff */
[----:B------:R-:W-:Y:S01]  /*74a0*/  ISETP.GT.AND P4, PT, R11, 0x51, P0 ;  /* 0x000000510b00780c */ /* 0x000fe20000784270 */
[----:B------:R-:W-:Y:S02]  /*74b0*/  BSSY B1, `(.L_x_202) ;  /* 0x0000005000017945 */ /* 0x000fe40003800000 */
[----:B------:R-:W-:-:S05]  /*74c0*/  IMAD R5, R64, R15, R5 ;  /* 0x0000000f40057224 */ /* 0x000fca00078e0205 */
[----:B------:R3:W-:Y:S05]  /*74d0*/  @P2 STG.E desc[UR14][R200.64+0x200], R5 ;  /* 0x00020005c8002986 */ /* 0x0007ea000c10190e */
[----:B------:R-:W-:Y:S05]  /*74e0*/  @!P4 BRA `(.L_x_203) ;  /* 0x000000000004c947 */ /* 0x000fea0003800000 */
[----:B------:R0:W5:Y:S02]  /*74f0*/  LDG.E.LTC128B R17, desc[UR14][R128.64+0x200] ;  /* 0x0002000e80117981 */ /* 0x000164000c1e1920 */
.L_x_203:
[----:B------:R-:W-:Y:S05]  /*7500*/  BSYNC B1 ;  /* 0x0000000000017941 */ /* 0x000fea0003800000 */
.L_x_202:
[----:B-----5:R-:W-:Y:S01]  /*7510*/  IMAD R12, R17, R14, RZ ;  /* 0x0000000e110c7224 */ /* 0x020fe200078e02ff */
[----:B------:R-:W-:Y:S01]  /*7520*/  ISETP.GT.AND P2, PT, R11, 0x50, P1 ;  /* 0x000000500b00780c */ /* 0x000fe20000f44270 */
[----:B------:R-:W-:Y:S02]  /*7530*/  BSSY B1, `(.L_x_204) ;  /* 0x0000005000017945 */ /* 0x000fe40003800000 */
[----:B------:R-:W-:-:S05]  /*7540*/  IMAD R65, R65, R15, R12 ;  /* 0x0000000f41417224 */ /* 0x000fca00078e020c */
[----:B------:R0:W-:Y:S05]  /*7550*/  @P4 STG.E desc[UR14][R198.64+0x200], R65 ;  /* 0x00020041c6004986 */ /* 0x0001ea000c10190e */
[----:B------:R-:W-:Y:S05]  /*7560*/  @!P2 BRA `(.L_x_205) ;  /* 0x000000000004a947 */ /* 0x000fea0003800000 */
[----:B------:R0:W5:Y:S02]  /*7570*/  LDG.E.LTC128B R17, desc[UR14][R126.64+0x220] ;  /* 0x0002200e7e117981 */ /* 0x000164000c1e1920 */
.L_x_205:
[----:B------:R-:W-:Y:S05]  /*7580*/  BSYNC B1 ;  /* 0x0000000000017941 */ /* 0x000fea0003800000 */
.L_x_204:
[----:B---3-5:R-:W-:Y:S01]  /*7590*/  IMAD R5, R17, R14, RZ ;  /* 0x0000000e11057224 */ /* 0x028fe200078e02ff */
[----:B------:R-:W-:Y:S01]  /*75a0*/  ISETP.GT.AND P4, PT, R11, 0x51, P1 ;  /* 0x000000510b00780c */ /* 0x000fe20000f84270 */
[----:B------:R-:W-:Y:S02]  /*75b0*/  BSSY B1, `(.L_x_206) ;  /* 0x0000005000017945 */ /* 0x000fe40003800000 */
[----:B------:R-:W-:-:S05]  /*75c0*/  IMAD R5, R66, R15, R5 ;  /* 0x0000000f42057224 */ /* 0x000fca00078e0205 */
[----:B------:R3:W-:Y:S05]  /*75d0*/  @P2 STG.E desc[UR14][R200.64+0x220], R5 ;  /* 0x00022005c8002986 */ /* 0x0007ea000c10190e */
[----:B------:R-:W-:Y:S05]  /*75e0*/  @!P4 BRA `(.L_x_207) ;  /* 0x000000000004c947 */ /* 0x000fea0003800000 */
[----:B------:R0:W5:Y:S02]  /*75f0*/  LDG.E.LTC128B R17, desc[UR14][R128.64+0x220] ;  /* 0x0002200e80117981 */ /* 0x000164000c1e1920 */
.L_x_207:
[----:B------:R-:W-:Y:S05]  /*7600*/  BSYNC B1 ;  /* 0x0000000000017941 */ /* 0x000fea0003800000 */
.L_x_206:
[----:B-----5:R-:W-:Y:S01]  /*7610*/  IMAD R12, R17, R14, RZ ;  /* 0x0000000e110c7224 */ /* 0x020fe200078e02ff */
[----:B------:R-:W-:Y:S01]  /*7620*/  ISETP.GT.AND P2, PT, R11, 0x58, P0 ;  /* 0x000000580b00780c */ /* 0x000fe20000744270 */
[----:B------:R-:W-:Y:S02]  /*7630*/  BSSY B1, `(.L_x_208) ;  /* 0x0000005000017945 */ /* 0x000fe40003800000 */
[----:B------:R-:W-:-:S05]  /*7640*/  IMAD R67, R67, R15, R12 ;  /* 0x0000000f43437224 */ /* 0x000fca00078e020c */
[----:B------:R0:W-:Y:S05]  /*7650*/  @P4 STG.E desc[UR14][R198.64+0x220], R67 ;  /* 0x00022043c6004986 */ /* 0x0001ea000c10190e */
[----:B------:R-:W-:Y:S05]  /*7660*/  @!P2 BRA `(.L_x_209) ;  /* 0x000000000004a947 */ /* 0x000fea0003800000 */
[----:B------:R0:W5:Y:S02]  /*7670*/  LDG.E.LTC128B R17, desc[UR14][R130.64+0x200] ;  /* 0x0002000e82117981 */ /* 0x000164000c1e1920 */
.L_x_209:
[----:B------:R-:W-:Y:S05]  /*7680*/  BSYNC B1 ;  /* 0x0000000000017941 */ /* 0x000fea0003800000 */
.L_x_208:
[----:B---3-5:R-:W-:Y:S01]  /*7690*/  IMAD R5, R17, R14, RZ ;  /* 0x0000000e11057224 */ /* 0x028fe200078e02ff */
[----:B------:R-:W-:Y:S01]  /*76a0*/  ISETP.GT.AND P4, PT, R11, 0x59, P0 ;  /* 0x000000590b00780c */ /* 0x000fe20000784270 */
[----:B------:R-:W-:Y:S02]  /*76b0*/  BSSY B1, `(.L_x_210) ;  /* 0x0000005000017945 */ /* 0x000fe40003800000 */
[----:B------:R-:W-:-:S05]  /*76c0*/  IMAD R5, R68, R15, R5 ;  /* 0x0000000f44057224 */ /* 0x000fca00078e0205 */
[----:B------:R3:W-:Y:S05]  /*76d0*/  @P2 STG.E desc[UR14][R202.64+0x200], R5 ;  /* 0x00020005ca002986 */ /* 0x0007ea000c10190e */
[----:B------:R-:W-:Y:S05]  /*76e0*/  @!P4 BRA `(.L_x_211) ;  /* 0x000000000004c947 */ /* 0x000fea0003800000 */
[----:B------:R0:W5:Y:S02]  /*76f0*/  LDG.E.LTC128B R17, desc[UR14][R132.64+0x200] ;  /* 0x0002000e84117981 */ /* 0x000164000c1e1920 */
.L_x_211:
[----:B------:R-:W-:Y:S05]  /*7700*/  BSYNC B1 ;  /* 0x0000000000017941 */ /* 0x000fea0003800000 */
.L_x_210:
[----:B-----5:R-:W-:Y:S01]  /*7710*/  IMAD R12, R17, R14, RZ ;  /* 0x0000000e110c7224 */ /* 0x020fe200078e02ff */
[----:B------:R-:W-:Y:S01]  /*7720*/  ISETP.GT.AND P2, PT, R11, 0x58, P1 ;  /* 0x000000580b00780c */ /* 0x000fe20000f44270 */
[----:B------:R-:W-:Y:S02]  /*7730*/  BSSY B1, `(.L_x_212) ;  /* 0x0000005000017945 */ /* 0x000fe40003800000 */
[----:B------:R-:W-:-:S05]  /*7740*/  IMAD R69, R69, R15, R12 ;  /* 0x0000000f45457224 */ /* 0x000fca00078e020c */
[----:B------:R0:W-:Y:S05]  /*7750*/  @P4 STG.E desc[UR14][R204.64+0x200], R69 ;  /* 0x00020045cc004986 */ /* 0x0001ea000c10190e */
[----:B------:R-:W-:Y:S05]  /*7760*/  @!P2 BRA `(.L_x_213) ;  /* 0x000000000004a947 */ /* 0x000fea0003800000 */
[----:B------:R0:W5:Y:S02]  /*7770*/  LDG.E.LTC128B R17, desc[UR14][R130.64+0x220] ;  /* 0x0002200e82117981 */ /* 0x000164000c1e1920 */
.L_x_213:
[----:B------:R-:W-:Y:S05]  /*7780*/  BSYNC B1 ;  /* 0x0000000000017941 */ /* 0x000fea0003800000 */
.L_x_212:
[----:B---3-5:R-:W-:Y:S01]  /*7790*/  IMAD R5, R17, R14, RZ ;  /* 0x0000000e11057224 */ /* 0x028fe200078e02ff */
[----:B------:R-:W-:Y:S01]  /*77a0*/  ISETP.GT.AND P4, PT, R11, 0x59, P1 ;  /* 0x000000590b00780c */ /* 0x000fe20000f84270 */
[----:B------:R-:W-:Y:S02]  /*77b0*/  BSSY B1, `(.L_x_214) ;  /* 0x0000005000017945 */ /* 0x000fe40003800000 */
[----:B------:R-:W-:-:S05]  /*77c0*/  IMAD R5, R70, R15, R5 ;  /* 0x0000000f46057224 */ /* 0x000fca00078e0205 */
[----:B------:R3:W-:Y:S05]  /*77d0*/  @P2 STG.E desc[UR14][R202.64+0x220], R5 ;  /* 0x00022005ca002986 */ /* 0x0007ea000c10190e */
[----:B------:R-:W-:Y:S05]  /*77e0*/  @!P4 BRA `(.L_x_215) ;  /* 0x000000000004c947 */ /* 0x000fea0003800000 */
[----:B------:R0:W5:Y:S02]  /*77f0*/  LDG.E.LTC128B R17, desc[UR14][R132.64+0x220] ;  /* 0x0002200e84117981 */ /* 0x000164000c1e1920 */
.L_x_215:
[----:B------:R-:W-:Y:S05]  /*7800*/  BSYNC B1 ;  /* 0x0000000000017941 */ /* 0x000fea0003800000 */
.L_x_214:
[----:B-----5:R-:W-:Y:S01]  /*7810*/  IMAD R12, R17, R14, RZ ;  /* 0x0000000e110c7224 */ /* 0x020fe200078e02ff */
[----:B------:R-:W-:Y:S01]  /*7820*/  ISETP.GT.AND P2, PT, R11, 0x60, P0 ;  /* 0x000000600b00780c */ /* 0x000fe20000744270 */
[----:B------:R-:W-:Y:S02]  /*7830*/  BSSY B1, `(.L_x_216) ;  /* 0x0000005000017945 */ /* 0x000fe40003800000 */
[----:B------:R-:W-:-:S05]  /*7840*/  IMAD R71, R71, R15, R12 ;  /* 0x0000000f47477224 */ /* 0x000fca00078e020c */
[----:B------:R0:W-:Y:S05]  /*7850*/  @P4 STG.E desc[UR14][R204.64+0x220], R71 ;  /* 0x00022047cc004986 */ /* 0x0001ea000c10190e */
[----:B------:R-:W-:Y:S05]  /*7860*/  @!P2 BRA `(.L_x_217) ;  /* 0x000000000004a947 */ /* 0x000fea0003800000 */
[----:B------:R0:W5:Y:S02]  /*7870*/  LDG.E.LTC128B R17, desc[UR14][R134.64+0x200] ;  /* 0x0002000e86117981 */ /* 0x000164000c1e1920 */
.L_x_217:
[----:B------:R-:W-:Y:S05]  /*7880*/  BSYNC B1 ;  /* 0x0000000000017941 */ /* 0x000fea0003800000 */
.L_x_216:
[----:B---3-5:R-:W-:Y:S01]  /*7890*/  IMAD R5, R17, R14, RZ ;  /* 0x0000000e11057224 */ /* 0x028fe200078e02ff */
[----:B------:R-:W-:Y:S01]  /*78a0*/  ISETP.GT.AND P4, PT, R11, 0x61, P0 ;  /* 0x000000610b00780c */ /* 0x000fe20000784270 */
[----:B------:R-:W-:Y:S02]  /*78b0*/  BSSY B1, `(.L_x_218) ;  /* 0x0000005000017945 */ /* 0x000fe40003800000 */
[----:B------:R-:W-:-:S05]  /*78c0*/  IMAD R5, R72, R15, R5 ;  /* 0x0000000f48057224 */ /* 0x000fca00078e0205 */
[----:B------:R3:W-:Y:S05]  /*78d0*/  @P2 STG.E desc[UR14][R206.64+0x200], R5 ;  /* 0x00020005ce002986 */ /* 0x0007ea000c10190e */
[----:B------:R-:W-:Y:S05]  /*78e0*/  @!P4 BRA `(.L_x_219) ;  /* 0x000000000004c947 */ /* 0x000fea0003800000 */
[----:B------:R0:W5:Y:S02]  /*78f0*/  LDG.E.LTC128B R17, desc[UR14][R136.64+0x200] ;  /* 0x0002000e88117981 */ /* 0x000164000c1e1920 */
.L_x_219:
[----:B------:R-:W-:Y:S05]  /*7900*/  BSYNC B1 ;  /* 0x0000000000017941 */ /* 0x000fea0003800000 */
.L_x_218:
[----:B-----5:R-:W-:Y:S01]  /*7910*/  IMAD R12, R17, R14, RZ ;  /* 0x0000000e110c7224 */ /* 0x020fe200078e02ff */
[----:B------:R-:W-:Y:S01]  /*7920*/  ISETP.GT.AND P2, PT, R11, 0x60, P1 ;  /* 0x000000600b00780c */ /* 0x000fe20000f44270 */
[----:B------:R-:W-:Y:S02]  /*7930*/  BSSY B1, `(.L_x_220) ;  /* 0x0000005000017945 */ /* 0x000fe40003800000 */
[----:B------:R-:W-:-:S05]  /*7940*/  IMAD R73, R73, R15, R12 ;  /* 0x0000000f49497224 */ /* 0x000fca00078e020c */
[----:B------:R0:W-:Y:S05]  /*7950*/  @P4 STG.E desc[UR14][R208.64+0x200], R73 ;  /* 0x00020049d0004986 */ /* 0x0001ea000c10190e */
[----:B------:R-:W-:Y:S05]  /*7960*/  @!P2 BRA `(.L_x_221) ;  /* 0x000000000004a947 */ /* 0x000fea0003800000 */
[----:B------:R0:W5:Y:S02]  /*7970*/  LDG.E.LTC128B R17, desc[UR14][R134.64+0x220] ;  /* 0x0002200e86117981 */ /* 0x000164000c1e1920 */
.L_x_221:
[----:B------:R-:W-:Y:S05]  /*7980*/  BSYNC B1 ;  /* 0x0000000000017941 */ /* 0x000fea0003800000 */
.L_x_220:
[----:B---3-5:R-:W-:Y:S01]  /*7990*/  IMAD R5, R17, R14, RZ ;  /* 0x0000000e11057224 */ /* 0x028fe200078e02ff */
[----:B------:R-:W-:Y:S01]  /*79a0*/  ISETP.GT.AND P4, PT, R11, 0x61, P1 ;  /* 0x000000610b00780c */ /* 0x000fe20000f84270 */
[----:B------:R-:W-:Y:S02]  /*79b0*/  BSSY B1, `(.L_x_222) ;  /* 0x0000005000017945 */ /* 0x000fe40003800000 */
[----:B------:R-:W-:-:S05]  /*79c0*/  IMAD R5, R74, R15, R5 ;  /* 0x0000000f4a057224 */ /* 0x000fca00078e0205 */
[----:B------:R3:W-:Y:S05]  /*79d0*/  @P2 STG.E desc[UR14][R206.64+0x220], R5 ;  /* 0x00022005ce002986 */ /* 0x0007ea000c10190e */
[----:B------:R-:W-:Y:S05]  /*79e0*/  @!P4 BRA `(.L_x_223) ;  /* 0x000000000004c947 */ /* 0x000fea0003800000 */
[----:B------:R0:W5:Y:S02]  /*79f0*/  LDG.E.LTC128B R17, desc[UR14][R136.64+0x220] ;  /* 0x0002200e88117981 */ /* 0x000164000c1e1920 */
.L_x_223:
[----:B------:R-:W-:Y:S05]  /*7a00*/  BSYNC B1 ;  /* 0x0000000000017941 */ /* 0x000fea0003800000 */
.L_x_222:
[----:B-----5:R-:W-:Y:S01]  /*7a10*/  IMAD R12, R17, R14, RZ ;  /* 0x0000000e110c7224 */ /* 0x020fe200078e02ff */
[----:B------:R-:W-:Y:S01]  /*7a20*/  ISETP.GT.AND P2, PT, R11, 0x68, P0 ;  /* 0x000000680b00780c */ /* 0x000fe20000744270 */
[----:B------:R-:W-:Y:S02]  /*7a30*/  BSSY B1, `(.L_x_224) ;  /* 0x0000005000017945 */ /* 0x000fe40003800000 */
[----:B------:R-:W-:-:S05]  /*7a40*/  IMAD R75, R75, R15, R12 ;  /* 0x0000000f4b4b7224 */ /* 0x000fca00078e020c */
[----:B------:R0:W-:Y:S05]  /*7a50*/  @P4 STG.E desc[UR14][R208.64+0x220], R75 ;  /* 0x0002204bd0004986 */ /* 0x0001ea000c10190e */
[----:B------:R-:W-:Y:S05]  /*7a60*/  @!P2 BRA `(.L_x_225) ;  /* 0x000000000004a947 */ /* 0x000fea0003800000 */
[----:B------:R0:W5:Y:S02]  /*7a70*/  LDG.E.LTC128B R17, desc[UR14][R138.64+0x200] ;  /* 0x0002000e8a117981 */ /* 0x000164000c1e1920 */
.L_x_225:
[----:B------:R-:W-:Y:S05]  /*7a80*/  BSYNC B1 ;  /* 0x0000000000017941 */ /* 0x000fea0003800000 */
.L_x_224:
[----:B---3-5:R-:W-:Y:S01]  /*7a90*/  IMAD R5, R17, R14, RZ ;  /* 0x0000000e11057224 */ /* 0x028fe200078e02ff */
[----:B------:R-:W-:Y:S01]  /*7aa0*/  ISETP.GT.AND P4, PT, R11, 0x69, P0 ;  /* 0x000000690b00780c */ /* 0x000fe20000784270 */
[----:B------:R-:W-:Y:S02]  /*7ab0*/  BSSY B1, `(.L_x_226) ;  /* 0x0000005000017945 */ /* 0x000fe40003800000 */
[----:B------:R-:W-:-:S05]  /*7ac0*/  IMAD R5, R76, R15, R5 ;  /* 0x0000000f4c057224 */ /* 0x000fca00078e0205 */
[----:B------:R3:W-:Y:S05]  /*7ad0*/  @P2 STG.E desc[UR14][R210.64+0x200], R5 ;  /* 0x00020005d2002986 */ /* 0x0007ea000c10190e */
[----:B------:R-:W-:Y:S05]  /*7ae0*/  @!P4 BRA `(.L_x_227) ;  /* 0x000000000004c947 */ /* 0x000fea0003800000 */
[----:B------:R0:W5:Y:S02]  /*7af0*/  LDG.E.LTC128B R17, desc[UR14][R140.64+0x200] ;  /* 0x0002000e8c117981 */ /* 0x000164000c1e1920 */
.L_x_227:
[----:B------:R-:W-:Y:S05]  /*7b00*/  BSYNC B1 ;  /* 0x0000000000017941 */ /* 0x000fea0003800000 */
.L_x_226:
[----:B-----5:R-:W-:Y:S01]  /*7b10*/  IMAD R12, R17, R14, RZ ;  /* 0x0000000e110c7224 */ /* 0x020fe200078e02ff */
[----:B------:R-:W-:Y:S01]  /*7b20*/  ISETP.GT.AND P2, PT, R11, 0x68, P1 ;  /* 0x000000680b00780c */ /* 0x000fe20000f44270 */
[----:B------:R-:W-:Y:S02]  /*7b30*/  BSSY B1, `(.L_x_228) ;  /* 0x0000005000017945 */ /* 0x000fe40003800000 */
[----:B------:R-:W-:-:S05]  /*7b40*/  IMAD R77, R77, R15, R12 ;  /* 0x0000000f4d4d7224 */ /* 0x000fca00078e020c */
[----:B------:R0:W-:Y:S05]  /*7b50*/  @P4 STG.E desc[UR14][R212.64+0x200], R77 ;  /* 0x0002004dd4004986 */ /* 0x0001ea000c10190e */
[----:B------:R-:W-:Y:S05]  /*7b60*/  @!P2 BRA `(.L_x_229) ;  /* 0x000000000004a947 */ /* 0x000fea0003800000 */
[----:B------:R0:W5:Y:S02]  /*7b70*/  LDG.E.LTC128B R17, desc[UR14][R138.64+0x220] ;  /* 0x0002200e8a117981 */ /* 0x000164000c1e1920 */
.L_x_229:
[----:B------:R-:W-:Y:S05]  /*7b80*/  BSYNC B1 ;  /* 0x0000000000017941 */ /* 0x000fea0003800000 */
.L_x_228:
[----:B---3-5:R-:W-:Y:S01]  /*7b90*/  IMAD R5, R17, R14, RZ ;  /* 0x0000000e11057224 */ /* 0x028fe200078e02ff */
[----:B------:R-:W-:Y:S01]  /*7ba0*/  ISETP.GT.AND P4, PT, R11, 0x69, P1 ;  /* 0x000000690b00780c */ /* 0x000fe20000f84270 */
[----:B------:R-:W-:Y:S02]  /*7bb0*/  BSSY B1, `(.L_x_230) ;  /* 0x0000005000017945 */ /* 0x000fe40003800000 */
[----:B------:R-:W-:-:S05]  /*7bc0*/  IMAD R5, R78, R15, R5 ;  /* 0x0000000f4e057224 */ /* 0x000fca00078e0205 */
[----:B------:R3:W-:Y:S05]  /*7bd0*/  @P2 STG.E desc[UR14][R210.64+0x220], R5 ;  /* 0x00022005d2002986 */ /* 0x0007ea000c10190e */
[----:B------:R-:W-:Y:S05]  /*7be0*/  @!P4 BRA `(.L_x_231) ;  /* 0x000000000004c947 */ /* 0x000fea0003800000 */
[----:B------:R0:W5:Y:S02]  /*7bf0*/  LDG.E.LTC128B R17, desc[UR14][R140.64+0x220] ;  /* 0x0002200e8c117981 */ /* 0x000164000c1e1920 */
.L_x_231:
[----:B------:R-:W-:Y:S05]  /*7c00*/  BSYNC B1 ;  /* 0x0000000000017941 */ /* 0x000fea0003800000 */
.L_x_230:
[----:B-----5:R-:W-:Y:S01]  /*7c10*/  IMAD R12, R17, R14, RZ ;  /* 0x0000000e110c7224 */ /* 0x020fe200078e02ff */
[----:B------:R-:W-:Y:S01]  /*7c20*/  ISETP.GT.AND P2, PT, R11, 0x70, P0 ;  /* 0x000000700b00780c */ /* 0x000fe20000744270 */
[----:B------:R-:W-:Y:S02]  /*7c30*/  BSSY B1, `(.L_x_232) ;  /* 0x0000005000017945 */ /* 0x000fe40003800000 */
[----:B------:R-:W-:-:S05]  /*7c40*/  IMAD R79, R79, R15, R12 ;  /* 0x0000000f4f4f7224 */ /* 0x000fca00078e020c */
[----:B------:R0:W-:Y:S05]  /*7c50*/  @P4 STG.E desc[UR14][R212.64+0x220], R79 ;  /* 0x0002204fd4004986 */ /* 0x0001ea000c10190e */
[----:B------:R-:W-:Y:S05]  /*7c60*/  @!P2 BRA `(.L_x_233) ;  /* 0x000000000004a947 */ /* 0x000fea0003800000 */
[----:B------:R0:W5:Y:S02]  /*7c70*/  LDG.E.LTC128B R17, desc[UR14][R142.64+0x200] ;  /* 0x0002000e8e117981 */ /* 0x000164000c1e1920 */
.L_x_233:
[----:B------:R-:W-:Y:S05]  /*7c80*/  BSYNC B1 ;  /* 0x0000000000017941 */ /* 0x000fea0003800000 */
.L_x_232:
[----:B---3-5:R-:W-:Y:S01]  /*7c90*/  IMAD R5, R17, R14, RZ ;  /* 0x0000000e11057224 */ /* 0x028fe200078e02ff */
[----:B------:R-:W-:Y:S01]  /*7ca0*/  ISETP.GT.AND P4, PT, R11, 0x71, P0 ;  /* 0x000000710b00780c */ /* 0x000fe20000784270 */
[----:B------:R-:W-:Y:S02]  /*7cb0*/  BSSY B1, `(.L_x_234) ;  /* 0x0000005000017945 */ /* 0x000fe40003800000 */
[----:B------:R-:W-:-:S05]  /*7cc0*/  IMAD R5, R80, R15, R5 ;  /* 0x0000000f50057224 */ /* 0x000fca00078e0205 */
[----:B------:R3:W-:Y:S05]  /*7cd0*/  @P2 STG.E desc[UR14][R214.64+0x200], R5 ;  /* 0x00020005d6002986 */ /* 0x0007ea000c10190e */
[----:B------:R-:W-:Y:S05]  /*7ce0*/  @!P4 BRA `(.L_x_235) ;  /* 0x000000000004c947 */ /* 0x000fea0003800000 */
[----:B------:R0:W5:Y:S02]  /*7cf0*/  LDG.E.LTC128B R17, desc[UR14][R144.64+0x200] ;  /* 0x0002000e90117981 */ /* 0x000164000c1e1920 */
.L_x_235:
[----:B------:R-:W-:Y:S05]  /*7d00*/  BSYNC B1 ;  /* 0x0000000000017941 */ /* 0x000fea0003800000 */
.L_x_234:
[----:B-----5:R-:W-:Y:S01]  /*7d10*/  IMAD R12, R17, R14, RZ ;  /* 0x0000000e110c7224 */ /* 0x020fe200078e02ff */
[----:B------:R-:W-:Y:S01]  /*7d20*/  ISETP.GT.AND P2, PT, R11, 0x70, P1 ;  /* 0x000000700b00780c */ /* 0x000fe20000f44270 */
[----:B------:R-:W-:Y:S02]  /*7d30*/  BSSY B1, `(.L_x_236) ;  /* 0x0000005000017945 */ /* 0x000fe40003800000 */
[----:B------:R-:W-:-:S05]  /*7d40*/  IMAD R81, R81, R15, R12 ;  /* 0x0000000f51517224 */ /* 0x000fca00078e020c */
[----:B------:R0:W-:Y:S05]  /*7d50*/  @P4 STG.E desc[UR14][R222.64+0x200], R81 ;  /* 0x00020051de004986 */ /* 0x0001ea000c10190e */
[----:B------:R-:W-:Y:S05]  /*7d60*/  @!P2 BRA `(.L_x_237) ;  /* 0x000000000004a947 */ /* 0x000fea0003800000 */
[----:B------:R0:W5:Y:S02]  /*7d70*/  LDG.E.LTC128B R17, desc[UR14][R142.64+0x220] ;  /* 0x0002200e8e117981 */ /* 0x000164000c1e1920 */
.L_x_237:
[----:B------:R-:W-:Y:S05]  /*7d80*/  BSYNC B1 ;  /* 0x0000000000017941 */ /* 0x000fea0003800000 */
.L_x_236:
[----:B---3-5:R-:W-:Y:S01]  /*7d90*/  IMAD R5, R17, R14, RZ ;  /* 0x0000000e11057224 */ /* 0x028fe200078e02ff */
[----:B------:R-:W-:Y:S01]  /*7da0*/  ISETP.GT.AND P4, PT, R11, 0x71, P1 ;  /* 0x000000710b00780c */ /* 0x000fe20000f84270 */
[----:B------:R-:W-:Y:S02]  /*7db0*/  BSSY B1, `(.L_x_238) ;  /* 0x0000005000017945 */ /* 0x000fe40003800000 */
[----:B------:R-:W-:-:S05]  /*7dc0*/  IMAD R5, R82, R15, R5 ;  /* 0x0000000f52057224 */ /* 0x000fca00078e0205 */
[----:B------:R3:W-:Y:S05]  /*7dd0*/  @P2 STG.E desc[UR14][R214.64+0x220], R5 ;  /* 0x00022005d6002986 */ /* 0x0007ea000c10190e */
[----:B------:R-:W-:Y:S05]  /*7de0*/  @!P4 BRA `(.L_x_239) ;  /* 0x000000000004c947 */ /* 0x000fea0003800000 */
[----:B------:R0:W5:Y:S02]  /*7df0*/  LDG.E.LTC128B R17, desc[UR14][R144.64+0x220] ;  /* 0x0002200e90117981 */ /* 0x000164000c1e1920 */
.L_x_239:
[----:B------:R-:W-:Y:S05]  /*7e00*/  BSYNC B1 ;  /* 0x0000000000017941 */ /* 0x000fea0003800000 */
.L_x_238:
[----:B-----5:R-:W-:Y:S01]  /*7e10*/  IMAD R12, R17, R14, RZ ;  /* 0x0000000e110c7224 */ /* 0x020fe200078e02ff */
[----:B------:R-:W-:Y:S01]  /*7e20*/  ISETP.GT.AND P2, PT, R11, 0x78, P0 ;  /* 0x000000780b00780c */ /* 0x000fe20000744270 */
[----:B------:R-:W-:Y:S02]  /*7e30*/  BSSY B1, `(.L_x_240) ;  /* 0x0000005000017945 */ /* 0x000fe40003800000 */
[----:B------:R-:W-:-:S05]  /*7e40*/  IMAD R83, R83, R15, R12 ;  /* 0x0000000f53537224 */ /* 0x000fca00078e020c */
[----:B------:R0:W-:Y:S05]  /*7e50*/  @P4 STG.E desc[UR14][R222.64+0x220], R83 ;  /* 0x00022053de004986 */ /* 0x0001ea000c10190e */
[----:B------:R-:W-:Y:S05]  /*7e60*/  @!P2 BRA `(.L_x_241) ;  /* 0x000000000004a947 */ /* 0x000fea0003800000 */
[----:B------:R0:W5:Y:S02]  /*7e70*/  LDG.E.LTC128B R17, desc[UR14][R20.64+0x200] ;  /* 0x0002000e14117981 */ /* 0x000164000c1e1920 */
.L_x_241:
[----:B------:R-:W-:Y:S05]  /*7e80*/  BSYNC B1 ;  /* 0x0000000000017941 */ /* 0x000fea0003800000 */
.L_x_240:
[----:B---3-5:R-:W-:Y:S01]  /*7e90*/  IMAD R5, R17, R14, RZ ;  /* 0x0000000e11057224 */ /* 0x028fe200078e02ff */
[----:B------:R-:W-:Y:S01]  /*7ea0*/  ISETP.GT.AND P0, PT, R11, 0x79, P0 ;  /* 0x000000790b00780c */ /* 0x000fe20000704270 */
[----:B------:R-:W-:Y:S02]  /*7eb0*/  BSSY B1, `(.L_x_242) ;  /* 0x0000005000017945 */ /* 0x000fe40003800000 */
[----:B------:R-:W-:-:S05]  /*7ec0*/  IMAD R5, R84, R15, R5 ;  /* 0x0000000f54057224 */ /* 0x000fca00078e0205 */
[----:B------:R3:W-:Y:S05]  /*7ed0*/  @P2 STG.E desc[UR14][R18.64+0x200], R5 ;  /* 0x0002000512002986 */ /* 0x0007ea000c10190e */
[----:B------:R-:W-:Y:S05]  /*7ee0*/  @!P0 BRA `(.L_x_243) ;  /* 0x0000000000048947 */ /* 0x000fea0003800000 */
[----:B------:R0:W5:Y:S02]  /*7ef0*/  LDG.E.LTC128B R17, desc[UR14][R8.64+0x200] ;  /* 0x0002000e08117981 */ /* 0x000164000c1e1920 */
.L_x_243:
[----:B------:R-:W-:Y:S05]  /*7f00*/  BSYNC B1 ;  /* 0x0000000000017941 */ /* 0x000fea0003800000 */
.L_x_242:
[----:B-----5:R-:W-:Y:S01]  /*7f10*/  IMAD R12, R17, R14, RZ ;  /* 0x0000000e110c7224 */ /* 0x020fe200078e02ff */
[----:B------:R-:W-:Y:S01]  /*7f20*/  ISETP.GT.AND P2, PT, R11, 0x78, P1 ;  /* 0x000000780b00780c */ /* 0x000fe20000f44270 */
[----:B------:R-:W-:Y:S02]  /*7f30*/  BSSY B1, `(.L_x_244) ;  /* 0x0000005000017945 */ /* 0x000fe40003800000 */
[----:B------:R-:W-:-:S05]  /*7f40*/  IMAD R85, R85, R15, R12 ;  /* 0x0000000f55557224 */ /* 0x000fca00078e020c */
[----:B------:R0:W-:Y:S05]  /*7f50*/  @P0 STG.E desc[UR14][R152.64+0x200], R85 ;  /* 0x0002005598000986 */ /* 0x0001ea000c10190e */
[----:B------:R-:W-:Y:S05]  /*7f60*/  @!P2 BRA `(.L_x_245) ;  /* 0x000000000004a947 */ /* 0x000fea0003800000 */
[----:B------:R0:W5:Y:S02]  /*7f70*/  LDG.E.LTC128B R17, desc[UR14][R20.64+0x220] ;  /* 0x0002200e14117981 */ /* 0x000164000c1e1920 */
.L_x_245:
[----:B------:R-:W-:Y:S05]  /*7f80*/  BSYNC B1 ;  /* 0x0000000000017941 */ /* 0x000fea0003800000 */
.L_x_244:
[----:B---3-5:R-:W-:Y:S01]  /*7f90*/  IMAD R5, R17, R14, RZ ;  /* 0x0000000e11057224 */ /* 0x028fe200078e02ff */
[----:B------:R-:W-:Y:S01]  /*7fa0*/  ISETP.GT.AND P1, PT, R11, 0x79, P1 ;  /* 0x000000790b00780c */ /* 0x000fe20000f24270 */
[----:B------:R-:W-:Y:S02]  /*7fb0*/  BSSY B1, `(.L_x_246) ;  /* 0x0000005000017945 */ /* 0x000fe40003800000 */
[----:B------:R-:W-:-:S05]  /*7fc0*/  IMAD R5, R86, R15, R5 ;  /* 0x0000000f56057224 */ /* 0x000fca00078e0205 */
[----:B------:R3:W-:Y:S05]  /*7fd0*/  @P2 STG.E desc[UR14][R18.64+0x220], R5 ;  /* 0x0002200512002986 */ /* 0x0007ea000c10190e */
[----:B------:R-:W-:Y:S05]  /*7fe0*/  @!P1 BRA `(.L_x_247) ;  /* 0x0000000000049947 */ /* 0x000fea0003800000 */
[----:B------:R0:W5:Y:S02]  /*7ff0*/  LDG.E.LTC128B R17, desc[UR14][R8.64+0x220] ;  /* 0x0002200e08117981 */ /* 0x000164000c1e1920 */
.L_x_247:
[----:B------:R-:W-:Y:S05]  /*8000*/  BSYNC B1 ;  /* 0x0000000000017941 */ /* 0x000fea0003800000 */
.L_x_246:
[----:B0----5:R-:W-:-:S04]  /*8010*/  IMAD R8, R17, R14, RZ ;  /* 0x0000000e11087224 */ /* 0x021fc800078e02ff */
[----:B------:R-:W-:Y:S01]  /*8020*/  IMAD R87, R87, R15, R8 ;  /* 0x0000000f57577224 */ /* 0x000fe200078e0208 */
[----:B------:R-:W-:Y:S06]  /*8030*/  @!P1 BRA `(.L_x_248) ;  /* 0x0000001c00209947 */ /* 0x000fec0003800000 */
[----:B------:R0:W-:Y:S01]  /*8040*/  STG.E desc[UR14][R152.64+0x220], R87 ;  /* 0x0002205798007986 */ /* 0x0001e2000c10190e */
[----:B------:R-:W-:Y:S05]  /*8050*/  BRA `(.L_x_248) ;  /* 0x0000001c00187947 */ /* 0x000fea0003800000 */
.L_x_23:
[----:B------:R-:W-:Y:S01]  /*8060*/  ULDC.64 UR8, c[0x0][0x6c0] ;  /* 0x0001b00000087ab9 */ /* 0x000fe20000000a00 */
[----:B------:R-:W-:Y:S01]  /*8070*/  ISETP.GT.AND P4, PT, R11, 0x1, P2 ;  /* 0x000000010b00780c */ /* 0x000fe20001784270 */
[-C--:B--2---:R-:W-:Y:S01]  /*8080*/  IMAD R7, R88, R15.reuse, RZ ;  /* 0x0000000f58077224 */ /* 0x084fe200078e02ff */
[----:B------:R-:W-:Y:S01]  /*8090*/  LEA R8, P6, R160, UR8, 0x2 ;  /* 0x00000008a0087c11 */ /* 0x000fe2000f8c10ff */
[-C--:B------:R-:W-:Y:S01]  /*80a0*/  IMAD R89, R89, R15.reuse, RZ ;  /* 0x0000000f59597224 */ /* 0x080fe200078e02ff */
[----:B------:R-:W-:Y:S01]  /*80b0*/  ISETP.GT.AND P1, PT, R12, 0x8, PT ;  /* 0x000000080c00780c */ /* 0x000fe20003f24270 */
[----:B------:R-:W-:Y:S01]  /*80c0*/  IMAD R21, R90, R15, RZ ;  /* 0x0000000f5a157224 */ /* 0x000fe200078e02ff */
[----:B------:R-:W-:Y:S01]  /*80d0*/  LEA.HI.X R9, R160, UR9, R163, 0x2, P6 ;  /* 0x00000009a0097c11 */ /* 0x000fe2000b0f14a3 */
[C---:B------:R-:W-:Y:S01]  /*80e0*/  IMAD.SHL.U32 R5, R152.reuse, 0x20, RZ ;  /* 0x0000002098057824 */ /* 0x040fe200078e00ff */
[C---:B------:R-:W-:Y:S01]  /*80f0*/  LEA R16, P6, R152.reuse, R8, 0x2 ;  /* 0x0000000898107211 */ /* 0x040fe200078c10ff */
[----:B------:R-:W-:Y:S01]  /*8100*/  IMAD R23, R153, 0x1c, RZ ;  /* 0x0000001c99177824 */ /* 0x000fe200078e02ff */
[----:B------:R-:W-:Y:S01]  /*8110*/  ISETP.GT.AND P5, PT, R11, RZ, P1 ;  /* 0x000000ff0b00720c */ /* 0x000fe20000fa4270 */
[----:B------:R0:W-:Y:S01]  /*8120*/  @P0 STG.E desc[UR14][R8.64], R7 ;  /* 0x0000000708000986 */ /* 0x0001e2000c10190e */
[C---:B------:R-:W-:Y:S01]  /*8130*/  LEA.HI.X R17, R152.reuse, R9, R153, 0x2, P6 ;  /* 0x0000000998117211 */ /* 0x040fe200030f1499 */
[-C--:B------:R-:W-:Y:S01]  /*8140*/  IMAD R91, R91, R15.reuse, RZ ;  /* 0x0000000f5b5b7224 */ /* 0x080fe200078e02ff */
[----:B------:R-:W-:Y:S01]  /*8150*/  ISETP.GT.AND P6, PT, R11, 0x1, P1 ;  /* 0x000000010b00780c */ /* 0x000fe20000fc4270 */
[----:B------:R-:W-:Y:S01]  /*8160*/  IMAD R93, R93, R15, RZ ;  /* 0x0000000f5d5d7224 */ /* 0x000fe200078e02ff */
[C---:B------:R-:W-:Y:S01]  /*8170*/  ISETP.GT.AND P0, PT, R11.reuse, 0x9, P2 ;  /* 0x000000090b00780c */ /* 0x040fe20001704270 */
[----:B------:R-:W-:Y:S01]  /*8180*/  @P4 STG.E desc[UR14][R16.64], R89 ;  /* 0x0000005910004986 */ /* 0x000fe2000c10190e */
[----:B------:R-:W-:Y:S01]  /*8190*/  ISETP.GT.AND P4, PT, R11, 0x8, P2 ;  /* 0x000000080b00780c */ /* 0x000fe20001784270 */
[C---:B------:R-:W-:Y:S01]  /*81a0*/  IMAD.WIDE.U32 R18, R152.reuse, 0x1c, R16 ;  /* 0x0000001c98127825 */ /* 0x040fe200078e0010 */
[----:B------:R-:W-:-:S03]  /*81b0*/  SHF.L.U64.HI R153, R152, 0x5, R153 ;  /* 0x0000000598997819 */ /* 0x000fc60000010299 */
[----:B------:R1:W-:Y:S01]  /*81c0*/  @P5 STG.E desc[UR14][R8.64+0x20], R21 ;  /* 0x0000201508005986 */ /* 0x0003e2000c10190e */
[-C--:B0-----:R-:W-:Y:S01]  /*81d0*/  IMAD R7, R92, R15.reuse, RZ ;  /* 0x0000000f5c077224 */ /* 0x081fe200078e02ff */
[----:B------:R-:W-:Y:S01]  /*81e0*/  IADD3 R20, P5, R5, R16, RZ ;  /* 0x0000001005147210 */ /* 0x000fe20007fbe0ff */
[----:B------:R-:W-:Y:S01]  /*81f0*/  IMAD.IADD R19, R23, 0x1, R19 ;  /* 0x0000000117137824 */ /* 0x000fe200078e0213 */
[----:B------:R-:W-:Y:S01]  /*8200*/  @P6 STG.E desc[UR14][R16.64+0x20], R91 ;  /* 0x0000205b10006986 */ /* 0x000fe2000c10190e */
[C---:B------:R-:W-:Y:S01]  /*8210*/  ISETP.GT.AND P6, PT, R11.reuse, 0x8, P1 ;  /* 0x000000080b00780c */ /* 0x040fe20000fc4270 */
[-C--:B------:R-:W-:Y:S02]  /*8220*/  IMAD R155, R94, R15.reuse, RZ ;  /* 0x0000000f5e9b7224 */ /* 0x080fe400078e02ff */
[----:B------:R0:W-:Y:S01]  /*8230*/  @P4 STG.E desc[UR14][R18.64], R7 ;  /* 0x0000000712004986 */ /* 0x0001e2000c10190e */
[----:B------:R-:W-:Y:S01]  /*8240*/  ISETP.GT.AND P4, PT, R11, 0x9, P1 ;  /* 0x000000090b00780c */ /* 0x000fe20000f84270 */
[----:B------:R-:W-:-:S02]  /*8250*/  IMAD R95, R95, R15, RZ ;  /* 0x0000000f5f5f7224 */ /* 0x000fc400078e02ff */
[----:B-1----:R-:W-:Y:S01]  /*8260*/  IMAD.X R21, R153, 0x1, R17, P5 ;  /* 0x0000000199157824 */ /* 0x002fe200028e0611 */
[----:B------:R-:W-:Y:S01]  /*8270*/  ISETP.GT.AND P5, PT, R11, 0x10, P2 ;  /* 0x000000100b00780c */ /* 0x000fe200017a4270 */
[-C--:B------:R-:W-:Y:S02]  /*8280*/  IMAD R157, R96, R15.reuse, RZ ;  /* 0x0000000f609d7224 */ /* 0x080fe400078e02ff */
[-C--:B------:R-:W-:Y:S01]  /*8290*/  IMAD R97, R97, R15.reuse, RZ ;  /* 0x0000000f61617224 */ /* 0x080fe200078e02ff */
[----:B------:R-:W-:Y:S01]  /*82a0*/  @P0 STG.E desc[UR14][R20.64], R93 ;  /* 0x0000005d14000986 */ /* 0x000fe2000c10190e */
[----:B------:R-:W-:Y:S01]  /*82b0*/  IADD3 R22, P0, R5, R18, RZ ;  /* 0x0000001205167210 */ /* 0x000fe20007f1e0ff */
[-C--:B------:R-:W-:Y:S02]  /*82c0*/  IMAD R99, R99, R15.reuse, RZ ;  /* 0x0000000f63637224 */ /* 0x080fe400078e02ff */
[----:B------:R1:W-:Y:S01]  /*82d0*/  @P6 STG.E desc[UR14][R18.64+0x20], R155 ;  /* 0x0000209b12006986 */ /* 0x0003e2000c10190e */
[----:B------:R-:W-:Y:S01]  /*82e0*/  ISETP.GT.AND P6, PT, R11, 0x10, P1 ;  /* 0x000000100b00780c */ /* 0x000fe20000fc4270 */
[----:B------:R-:W-:Y:S01]  /*82f0*/  IMAD.X R23, R153, 0x1, R19, P0 ;  /* 0x0000000199177824 */ /* 0x000fe200000e0613 */
[----:B------:R-:W-:Y:S01]  /*8300*/  ISETP.GT.AND P0, PT, R11, 0x11, P2 ;  /* 0x000000110b00780c */ /* 0x000fe20001704270 */
[----:B------:R-:W-:Y:S01]  /*8310*/  @P4 STG.E desc[UR14][R20.64+0x20], R95 ;  /* 0x0000205f14004986 */ /* 0x000fe2000c10190e */
[----:B------:R-:W-:Y:S01]  /*8320*/  IADD3 R88, P4, R5, R20, RZ ;  /* 0x0000001405587210 */ /* 0x000fe20007f9e0ff */
[----:B0-----:R-:W-:-:S02]  /*8330*/  IMAD R7, R98, R15, RZ ;  /* 0x0000000f62077224 */ /* 0x001fc400078e02ff */
[----:B------:R0:W-:Y:S01]  /*8340*/  @P5 STG.E desc[UR14][R22.64], R157 ;  /* 0x0000009d16005986 */ /* 0x0001e2000c10190e */
[----:B------:R-:W-:Y:S01]  /*8350*/  ISETP.GT.AND P5, PT, R11, 0x11, P1 ;  /* 0x000000110b00780c */ /* 0x000fe20000fa4270 */
[----:B------:R-:W-:Y:S01]  /*8360*/  IMAD.X R89, R153, 0x1, R21, P4 ;  /* 0x0000000199597824 */ /* 0x000fe200020e0615 */
[----:B------:R-:W-:Y:S01]  /*8370*/  ISETP.GT.AND P4, PT, R11, 0x18, P2 ;  /* 0x000000180b00780c */ /* 0x000fe20001784270 */
[-C--:B-1----:R-:W-:Y:S02]  /*8380*/  IMAD R155, R100, R15.reuse, RZ ;  /* 0x0000000f649b7224 */ /* 0x082fe400078e02ff */
[-C--:B------:R-:W-:Y:S02]  /*8390*/  IMAD R101, R101, R15.reuse, RZ ;  /* 0x0000000f65657224 */ /* 0x080fe400078e02ff */
[----:B------:R-:W-:Y:S01]  /*83a0*/  @P0 STG.E desc[UR14][R88.64], R97 ;  /* 0x0000006158000986 */ /* 0x000fe2000c10190e */
[----:B------:R-:W-:Y:S01]  /*83b0*/  IADD3 R90, P0, R5, R22, RZ ;  /* 0x00000016055a7210 */ /* 0x000fe20007f1e0ff */
[----:B------:R-:W-:-:S02]  /*83c0*/  IMAD R103, R103, R15, RZ ;  /* 0x0000000f67677224 */ /* 0x000fc400078e02ff */
[----:B------:R1:W-:Y:S01]  /*83d0*/  @P6 STG.E desc[UR14][R22.64+0x20], R7 ;  /* 0x0000200716006986 */ /* 0x0003e2000c10190e */
[----:B------:R-:W-:Y:S01]  /*83e0*/  ISETP.GT.AND P6, PT, R11, 0x18, P1 ;  /* 0x000000180b00780c */ /* 0x000fe20000fc4270 */
[----:B------:R-:W-:Y:S01]  /*83f0*/  IMAD.X R91, R153, 0x1, R23, P0 ;  /* 0x00000001995b7824 */ /* 0x000fe200000e0617 */
[----:B------:R-:W-:Y:S01]  /*8400*/  ISETP.GT.AND P0, PT, R11, 0x19, P2 ;  /* 0x000000190b00780c */ /* 0x000fe20001704270 */
[----:B------:R-:W-:Y:S01]  /*8410*/  @P5 STG.E desc[UR14][R88.64+0x20], R99 ;  /* 0x0000206358005986 */ /* 0x000fe2000c10190e */
[----:B------:R-:W-:Y:S01]  /*8420*/  IADD3 R92, P5, R5, R88, RZ ;  /* 0x00000058055c7210 */ /* 0x000fe20007fbe0ff */
[-C--:B0-----:R-:W-:Y:S02]  /*8430*/  IMAD R157, R104, R15.reuse, RZ ;  /* 0x0000000f689d7224 */ /* 0x081fe400078e02ff */
[----:B------:R0:W-:Y:S01]  /*8440*/  @P4 STG.E desc[UR14][R90.64], R155 ;  /* 0x0000009b5a004986 */ /* 0x0001e2000c10190e */
[----:B------:R-:W-:Y:S01]  /*8450*/  ISETP.GT.AND P4, PT, R11, 0x19, P1 ;  /* 0x000000190b00780c */ /* 0x000fe20000f84270 */
[----:B------:R-:W-:Y:S01]  /*8460*/  IMAD.X R93, R153, 0x1, R89, P5 ;  /* 0x00000001995d7824 */ /* 0x000fe200028e0659 */
[----:B------:R-:W-:Y:S01]  /*8470*/  ISETP.GT.AND P5, PT, R11, 0x20, P2 ;  /* 0x000000200b00780c */ /* 0x000fe200017a4270 */
[----:B-1----:R-:W-:-:S02]  /*8480*/  IMAD R7, R102, R15, RZ ;  /* 0x0000000f66077224 */ /* 0x002fc400078e02ff */
[-C--:B------:R-:W-:Y:S02]  /*8490*/  IMAD R105, R105, R15.reuse, RZ ;  /* 0x0000000f69697224 */ /* 0x080fe400078e02ff */
        /* <DEDUP_REMOVED lines=148> */
[----:B------:R-:W-:Y:S01]  /*8de0*/  IADD3 R132, P6, R5, R128, RZ ;  /* 0x0000008005847210 */ /* 0x000fe20007fde0ff */
[----:B------:R-:W-:Y:S01]  /*8df0*/  IMAD.X R131, R153, 0x1, R127, P0 ;  /* 0x0000000199837824 */ /* 0x000fe200000e067f */
[C---:B------:R-:W-:Y:S01]  /*8e00*/  ISETP.GT.AND P0, PT, R11.reuse, 0x69, P2 ;  /* 0x000000690b00780c */ /* 0x040fe20001704270 */
[----:B------:R-:W-:Y:S01]  /*8e10*/  @P5 STG.E desc[UR14][R128.64+0x20], R139 ;  /* 0x0000208b80005986 */ /* 0x000fe2000c10190e */
[----:B------:R-:W-:Y:S01]  /*8e20*/  ISETP.GT.AND P5, PT, R11, 0x68, P1 ;  /* 0x000000680b00780c */ /* 0x000fe20000fa4270 */
[----:B------:R-:W-:Y:S01]  /*8e30*/  IMAD.X R133, R153, 0x1, R129, P6 ;  /* 0x0000000199857824 */ /* 0x000fe200030e0681 */
[C---:B------:R-:W-:Y:S01]  /*8e40*/  ISETP.GT.AND P6, PT, R11.reuse, 0x70, P2 ;  /* 0x000000700b00780c */ /* 0x040fe200017c4270 */
[----:B------:R-:W-:Y:S01]  /*8e50*/  @P4 STG.E desc[UR14][R130.64], R155 ;  /* 0x0000009b82004986 */ /* 0x000fe2000c10190e */
[----:B------:R-:W-:Y:S01]  /*8e60*/  ISETP.GT.AND P4, PT, R11, 0x69, P1 ;  /* 0x000000690b00780c */ /* 0x000fe20000f84270 */
[----:B0-----:R-:W-:-:S02]  /*8e70*/  IMAD R157, R144, R15, RZ ;  /* 0x0000000f909d7224 */ /* 0x001fc400078e02ff */
[-C--:B-1----:R-:W-:Y:S02]  /*8e80*/  IMAD R7, R142, R15.reuse, RZ ;  /* 0x0000000f8e077224 */ /* 0x082fe400078e02ff */
        /* <DEDUP_REMOVED lines=8> */
[----:B------:R1:W-:Y:S01]  /*8f10*/  @P4 STG.E desc[UR14][R132.64+0x20], R143 ;  /* 0x0000208f84004986 */ /* 0x0003e2000c10190e */
[----:B------:R-:W-:Y:S01]  /*8f20*/  IADD3 R136, P4, R5, R132, RZ ;  /* 0x0000008405887210 */ /* 0x000fe20007f9e0ff */
[----:B------:R-:W-:-:S02]  /*8f30*/  IMAD R149, R149, R15, RZ ;  /* 0x0000000f95957224 */ /* 0x000fc400078e02ff */
[----:B------:R-:W-:Y:S01]  /*8f40*/  @P6 STG.E desc[UR14][R134.64], R157 ;  /* 0x0000009d86006986 */ /* 0x000fe2000c10190e */
[----:B------:R-:W-:Y:S01]  /*8f50*/  ISETP.GT.AND P6, PT, R11, 0x71, P1 ;  /* 0x000000710b00780c */ /* 0x000fe20000fc4270 */
[----:B------:R-:W-:Y:S01]  /*8f60*/  IMAD.X R137, R153, 0x1, R133, P4 ;  /* 0x0000000199897824 */ /* 0x000fe200020e0685 */
[----:B------:R-:W-:Y:S01]  /*8f70*/  IADD3 R138, P4, R5, R136, RZ ;  /* 0x00000088058a7210 */ /* 0x000fe20007f9e0ff */
[-C--:B0-----:R-:W-:Y:S02]  /*8f80*/  IMAD R7, R146, R15.reuse, RZ ;  /* 0x0000000f92077224 */ /* 0x081fe400078e02ff */
        /* <DEDUP_REMOVED lines=9> */
[----:B------:R-:W-:Y:S01]  /*9020*/  ISETP.GT.AND P0, PT, R12, 0x80, PT ;  /* 0x000000800c00780c */ /* 0x000fe20003f04270 */
[----:B------:R-:W-:Y:S01]  /*9030*/  IMAD.X R139, R153, 0x1, R137, P4 ;  /* 0x00000001998b7824 */ /* 0x000fe200020e0689 */
[C---:B------:R-:W-:Y:S01]  /*9040*/  ISETP.GT.AND P6, PT, R11.reuse, 0x78, P1 ;  /* 0x000000780b00780c */ /* 0x040fe20000fc4270 */
[-C--:B-1----:R-:W-:Y:S01]  /*9050*/  IMAD R143, R150, R15.reuse, RZ ;  /* 0x0000000f968f7224 */ /* 0x082fe200078e02ff */
[----:B------:R-:W-:Y:S01]  /*9060*/  ISETP.GT.AND P1, PT, R11, 0x79, P1 ;  /* 0x000000790b00780c */ /* 0x000fe20000f24270 */
[-C--:B------:R-:W-:Y:S01]  /*9070*/  IMAD R25, R25, R15.reuse, RZ ;  /* 0x0000000f19197224 */ /* 0x080fe200078e02ff */
[----:B------:R-:W-:Y:S01]  /*9080*/  ISETP.GT.AND P4, PT, R11, 0x1, P0 ;  /* 0x000000010b00780c */ /* 0x000fe20000784270 */
[----:B0-----:R-:W-:-:S02]  /*9090*/  IMAD R7, R24, R15, RZ ;  /* 0x0000000f18077224 */ /* 0x001fc400078e02ff */
[----:B------:R0:W-:Y:S01]  /*90a0*/  @P5 STG.E desc[UR14][R140.64], R5 ;  /* 0x000000058c005986 */ /* 0x0001e2000c10190e */
[----:B------:R-:W-:Y:S01]  /*90b0*/  ISETP.GT.AND P5, PT, R11, RZ, P0 ;  /* 0x000000ff0b00720c */ /* 0x000fe200007a4270 */
[-C--:B------:R-:W-:Y:S02]  /*90c0*/  IMAD R27, R27, R15.reuse, RZ ;  /* 0x0000000f1b1b7224 */ /* 0x080fe400078e02ff */
[----:B------:R-:W-:Y:S01]  /*90d0*/  @P2 STG.E desc[UR14][R138.64], R149 ;  /* 0x000000958a002986 */ /* 0x000fe2000c10190e */
[----:B------:R-:W-:Y:S01]  /*90e0*/  ISETP.GT.AND P2, PT, R12, 0x88, PT ;  /* 0x000000880c00780c */ /* 0x000fe20003f44270 */
[-C--:B------:R-:W-:Y:S02]  /*90f0*/  IMAD R29, R29, R15.reuse, RZ ;  /* 0x0000000f1d1d7224 */ /* 0x080fe400078e02ff */
[----:B------:R1:W-:Y:S01]  /*9100*/  @P6 STG.E desc[UR14][R140.64+0x20], R143 ;  /* 0x0000208f8c006986 */ /* 0x0003e2000c10190e */
[----:B------:R-:W-:Y:S01]  /*9110*/  ISETP.GT.AND P6, PT, R11, RZ, P2 ;  /* 0x000000ff0b00720c */ /* 0x000fe200017c4270 */
[----:B------:R-:W-:-:S02]  /*9120*/  IMAD R31, R31, R15, RZ ;  /* 0x0000000f1f1f7224 */ /* 0x000fc400078e02ff */
[----:B------:R-:W-:Y:S01]  /*9130*/  @P1 STG.E desc[UR14][R138.64+0x20], R151 ;  /* 0x000020978a001986 */ /* 0x000fe2000c10190e */
[C---:B------:R-:W-:Y:S01]  /*9140*/  ISETP.GT.AND P1, PT, R11.reuse, 0x1, P2 ;  /* 0x000000010b00780c */ /* 0x040fe20001724270 */
[-C--:B0-----:R-:W-:Y:S02]  /*9150*/  IMAD R5, R26, R15.reuse, RZ ;  /* 0x0000000f1a057224 */ /* 0x081fe400078e02ff */
[----:B------:R0:W-:Y:S01]  /*9160*/  @P5 STG.E desc[UR14][R8.64+0x200], R7 ;  /* 0x0002000708005986 */ /* 0x0001e2000c10190e */
[----:B------:R-:W-:Y:S01]  /*9170*/  ISETP.GT.AND P5, PT, R11, 0x8, P0 ;  /* 0x000000080b00780c */ /* 0x000fe200007a4270 */
[-C--:B------:R-:W-:Y:S02]  /*9180*/  IMAD R33, R33, R15.reuse, RZ ;  /* 0x0000000f21217224 */ /* 0x080fe400078e02ff */
[----:B------:R-:W-:Y:S01]  /*9190*/  @P4 STG.E desc[UR14][R16.64+0x200], R25 ;  /* 0x0002001910004986 */ /* 0x000fe2000c10190e */
[----:B------:R-:W-:Y:S01]  /*91a0*/  ISETP.GT.AND P4, PT, R11, 0x9, P0 ;  /* 0x000000090b00780c */ /* 0x000fe20000784270 */
[----:B-1----:R-:W-:-:S02]  /*91b0*/  IMAD R143, R28, R15, RZ ;  /* 0x0000000f1c8f7224 */ /* 0x002fc400078e02ff */
[----:B------:R1:W-:Y:S01]  /*91c0*/  @P6 STG.E desc[UR14][R8.64+0x220], R5 ;  /* 0x0002200508006986 */ /* 0x0003e2000c10190e */
[----:B------:R-:W-:Y:S01]  /*91d0*/  ISETP.GT.AND P6, PT, R11, 0x8, P2 ;  /* 0x000000080b00780c */ /* 0x000fe200017c4270 */
[-C--:B------:R-:W-:Y:S02]  /*91e0*/  IMAD R35, R35, R15.reuse, RZ ;  /* 0x0000000f23237224 */ /* 0x080fe400078e02ff */
[----:B------:R-:W-:Y:S01]  /*91f0*/  @P1 STG.E desc[UR14][R16.64+0x220], R27 ;  /* 0x0002201b10001986 */ /* 0x000fe2000c10190e */
[C---:B------:R-:W-:Y:S01]  /*9200*/  ISETP.GT.AND P1, PT, R11.reuse, 0x9, P2 ;  /* 0x000000090b00780c */ /* 0x040fe20001724270 */
[-C--:B0-----:R-:W-:Y:S02]  /*9210*/  IMAD R7, R30, R15.reuse, RZ ;  /* 0x0000000f1e077224 */ /* 0x081fe400078e02ff */
[----:B------:R-:W-:Y:S01]  /*9220*/  @P5 STG.E desc[UR14][R18.64+0x200], R143 ;  /* 0x0002008f12005986 */ /* 0x000fe2000c10190e */
[----:B------:R-:W-:Y:S01]  /*9230*/  ISETP.GT.AND P5, PT, R11, 0x10, P0 ;  /* 0x000000100b00780c */ /* 0x000fe200007a4270 */
[----:B------:R-:W-:-:S02]  /*9240*/  IMAD R37, R37, R15, RZ ;  /* 0x0000000f25257224 */ /* 0x000fc400078e02ff */
[----:B------:R-:W-:Y:S01]  /*9250*/  @P4 STG.E desc[UR14][R20.64+0x200], R29 ;  /* 0x0002001d14004986 */ /* 0x000fe2000c10190e */
[C---:B------:R-:W-:Y:S01]  /*9260*/  ISETP.GT.AND P4, PT, R11.reuse, 0x11, P0 ;  /* 0x000000110b00780c */ /* 0x040fe20000784270 */
[-C--:B-1----:R-:W-:Y:S02]  /*9270*/  IMAD R5, R32, R15.reuse, RZ ;  /* 0x0000000f20057224 */ /* 0x082fe400078e02ff */
[----:B------:R0:W-:Y:S01]  /*9280*/  @P6 STG.E desc[UR14][R18.64+0x220], R7 ;  /* 0x0002200712006986 */ /* 0x0001e2000c10190e */
[C---:B------:R-:W-:Y:S01]  /*9290*/  ISETP.GT.AND P6, PT, R11.reuse, 0x10, P2 ;  /* 0x000000100b00780c */ /* 0x040fe200017c4270 */
[-C--:B------:R-:W-:Y:S02]  /*92a0*/  IMAD R9, R34, R15.reuse, RZ ;  /* 0x0000000f22097224 */ /* 0x080fe400078e02ff */
[----:B------:R-:W-:Y:S01]  /*92b0*/  @P1 STG.E desc[UR14][R20.64+0x220], R31 ;  /* 0x0002201f14001986 */ /* 0x000fe2000c10190e */
[----:B------:R-:W-:Y:S01]  /*92c0*/  ISETP.GT.AND P1, PT, R11, 0x11, P2 ;  /* 0x000000110b00780c */ /* 0x000fe20001724270 */
[----:B------:R-:W-:-:S02]  /*92d0*/  IMAD R39, R39, R15, RZ ;  /* 0x0000000f27277224 */ /* 0x000fc400078e02ff */
[----:B------:R1:W-:Y:S01]  /*92e0*/  @P5 STG.E desc[UR14][R22.64+0x200], R5 ;  /* 0x0002000516005986 */ /* 0x0003e2000c10190e */
[----:B------:R-:W-:Y:S01]  /*92f0*/  ISETP.GT.AND P5, PT, R11, 0x18, P0 ;  /* 0x000000180b00780c */ /* 0x000fe200007a4270 */
[-C--:B------:R-:W-:Y:S02]  /*9300*/  IMAD R41, R41, R15.reuse, RZ ;  /* 0x0000000f29297224 */ /* 0x080fe400078e02ff */
[----:B------:R-:W-:Y:S01]  /*9310*/  @P4 STG.E desc[UR14][R88.64+0x200], R33 ;  /* 0x0002002158004986 */ /* 0x000fe2000c10190e */
[C---:B------:R-:W-:Y:S01]  /*9320*/  ISETP.GT.AND P4, PT, R11.reuse, 0x19, P0 ;  /* 0x000000190b00780c */ /* 0x040fe20000784270 */
[-C--:B0-----:R-:W-:Y:S02]  /*9330*/  IMAD R7, R36, R15.reuse, RZ ;  /* 0x0000000f24077224 */ /* 0x081fe400078e02ff */
[----:B------:R0:W-:Y:S01]  /*9340*/  @P6 STG.E desc[UR14][R22.64+0x220], R9 ;  /* 0x0002200916006986 */ /* 0x0001e2000c10190e */
[----:B------:R-:W-:Y:S01]  /*9350*/  ISETP.GT.AND P6, PT, R11, 0x18, P2 ;  /* 0x000000180b00780c */ /* 0x000fe200017c4270 */
[----:B------:R-:W-:-:S02]  /*9360*/  IMAD R43, R43, R15, RZ ;  /* 0x0000000f2b2b7224 */ /* 0x000fc400078e02ff */
[----:B------:R-:W-:Y:S01]  /*9370*/  @P1 STG.E desc[UR14][R88.64+0x220], R35 ;  /* 0x0002202358001986 */ /* 0x000fe2000c10190e */
[C---:B------:R-:W-:Y:S01]  /*9380*/  ISETP.GT.AND P1, PT, R11.reuse, 0x19, P2 ;  /* 0x000000190b00780c */ /* 0x040fe20001724270 */
[-C--:B-1----:R-:W-:Y:S02]  /*9390*/  IMAD R5, R38, R15.reuse, RZ ;  /* 0x0000000f26057224 */ /* 0x082fe400078e02ff */
[----:B------:R1:W-:Y:S01]  /*93a0*/  @P5 STG.E desc[UR14][R90.64+0x200], R7 ;  /* 0x000200075a005986 */ /* 0x0003e2000c10190e */
[----:B------:R-:W-:Y:S01]  /*93b0*/  ISETP.GT.AND P5, PT, R11, 0x20, P0 ;  /* 0x000000200b00780c */ /* 0x000fe200007a4270 */
[-C--:B------:R-:W-:Y:S02]  /*93c0*/  IMAD R45, R45, R15.reuse, RZ ;  /* 0x0000000f2d2d7224 */ /* 0x080fe400078e02ff */
[----:B------:R-:W-:Y:S01]  /*93d0*/  @P4 STG.E desc[UR14][R92.64+0x200], R37 ;  /* 0x000200255c004986 */ /* 0x000fe2000c10190e */
[----:B------:R-:W-:Y:S01]  /*93e0*/  ISETP.GT.AND P4, PT, R11, 0x21, P0 ;  /* 0x000000210b00780c */ /* 0x000fe20000784270 */
[----:B0-----:R-:W-:-:S02]  /*93f0*/  IMAD R9, R40, R15, RZ ;  /* 0x0000000f28097224 */ /* 0x001fc400078e02ff */
[----:B------:R0:W-:Y:S01]  /*9400*/  @P6 STG.E desc[UR14][R90.64+0x220], R5 ;  /* 0x000220055a006986 */ /* 0x0001e2000c10190e */
[----:B------:R-:W-:Y:S01]  /*9410*/  ISETP.GT.AND P6, PT, R11, 0x20, P2 ;  /* 0x000000200b00780c */ /* 0x000fe200017c4270 */
[-C--:B------:R-:W-:Y:S02]  /*9420*/  IMAD R47, R47, R15.reuse, RZ ;  /* 0x0000000f2f2f7224 */ /* 0x080fe400078e02ff */
[----:B------:R-:W-:Y:S01]  /*9430*/  @P1 STG.E desc[UR14][R92.64+0x220], R39 ;  /* 0x000220275c001986 */ /* 0x000fe2000c10190e */
[C---:B------:R-:W-:Y:S01]  /*9440*/  ISETP.GT.AND P1, PT, R11.reuse, 0x21, P2 ;  /* 0x000000210b00780c */ /* 0x040fe20001724270 */
[-C--:B-1----:R-:W-:Y:S02]  /*9450*/  IMAD R7, R42, R15.reuse, RZ ;  /* 0x0000000f2a077224 */ /* 0x082fe400078e02ff */
[----:B------:R1:W-:Y:S01]  /*9460*/  @P5 STG.E desc[UR14][R94.64+0x200], R9 ;  /* 0x000200095e005986 */ /* 0x0003e2000c10190e */
[----:B------:R-:W-:Y:S01]  /*9470*/  ISETP.GT.AND P5, PT, R11, 0x28, P0 ;  /* 0x000000280b00780c */ /* 0x000fe200007a4270 */
        /* <DEDUP_REMOVED lines=100> */
[-C--:B------:R-:W-:Y:S02]  /*9ac0*/  IMAD R83, R83, R15.reuse, RZ ;  /* 0x0000000f53537224 */ /* 0x080fe400078e02ff */
[----:B------:R0:W-:Y:S01]  /*9ad0*/  @P1 STG.E desc[UR14][R126.64+0x220], R5 ;  /* 0x000220057e001986 */ /* 0x0001e2000c10190e */
[C---:B------:R-:W-:Y:S01]  /*9ae0*/  ISETP.GT.AND P1, PT, R11.reuse, 0x68, P2 ;  /* 0x000000680b00780c */ /* 0x040fe20001724270 */
[-C--:B-1----:R-:W-:Y:S02]  /*9af0*/  IMAD R7, R78, R15.reuse, RZ ;  /* 0x0000000f4e077224 */ /* 0x082fe400078e02ff */
[----:B------:R-:W-:Y:S01]  /*9b00*/  @P6 STG.E desc[UR14][R128.64+0x220], R75 ;  /* 0x0002204b80006986 */ /* 0x000fe2000c10190e */
[----:B------:R-:W-:Y:S01]  /*9b10*/  ISETP.GT.AND P6, PT, R11, 0x69, P2 ;  /* 0x000000690b00780c */ /* 0x000fe200017c4270 */
[-C--:B------:R-:W-:Y:S02]  /*9b20*/  IMAD R85, R85, R15.reuse, RZ ;  /* 0x0000000f55557224 */ /* 0x080fe400078e02ff */
[----:B------:R1:W-:Y:S01]  /*9b30*/  @P5 STG.E desc[UR14][R130.64+0x200], R9 ;  /* 0x0002000982005986 */ /* 0x0003e2000c10190e */
[----:B------:R-:W-:Y:S01]  /*9b40*/  ISETP.GT.AND P5, PT, R11, 0x70, P0 ;  /* 0x000000700b00780c */ /* 0x000fe200007a4270 */
[----:B------:R-:W-:-:S02]  /*9b50*/  IMAD R87, R87, R15, RZ ;  /* 0x0000000f57577224 */ /* 0x000fc400078e02ff */
[----:B------:R-:W-:Y:S01]  /*9b60*/  @P4 STG.E desc[UR14][R132.64+0x200], R77 ;  /* 0x0002004d84004986 */ /* 0x000fe2000c10190e */
[C---:B------:R-:W-:Y:S01]  /*9b70*/  ISETP.GT.AND P4, PT, R11.reuse, 0x71, P0 ;  /* 0x000000710b00780c */ /* 0x040fe20000784270 */
[----:B0-----:R-:W-:Y:S02]  /*9b80*/  IMAD R5, R80, R15, RZ ;  /* 0x0000000f50057224 */ /* 0x001fe400078e02ff */
[----:B------:R0:W-:Y:S01]  /*9b90*/  @P1 STG.E desc[UR14][R130.64+0x220], R7 ;  /* 0x0002200782001986 */ /* 0x0001e2000c10190e */
[----:B------:R-:W-:-:S03]  /*9ba0*/  ISETP.GT.AND P1, PT, R11, 0x70, P2 ;  /* 0x000000700b00780c */ /* 0x000fc60001724270 */
[----:B------:R-:W-:Y:S01]  /*9bb0*/  @P6 STG.E desc[UR14][R132.64+0x220], R79 ;  /* 0x0002204f84006986 */ /* 0x000fe2000c10190e */
[C---:B------:R-:W-:Y:S01]  /*9bc0*/  ISETP.GT.AND P6, PT, R11.reuse, 0x78, P2 ;  /* 0x000000780b00780c */ /* 0x040fe200017c4270 */
[-C--:B-1----:R-:W-:Y:S02]  /*9bd0*/  IMAD R9, R84, R15.reuse, RZ ;  /* 0x0000000f54097224 */ /* 0x082fe400078e02ff */
[----:B------:R1:W-:Y:S01]  /*9be0*/  @P5 STG.E desc[UR14][R134.64+0x200], R5 ;  /* 0x0002000586005986 */ /* 0x0003e2000c10190e */
[C---:B------:R-:W-:Y:S02]  /*9bf0*/  ISETP.GT.AND P5, PT, R11.reuse, 0x71, P2 ;  /* 0x000000710b00780c */ /* 0x040fe400017a4270 */
[C---:B------:R-:W-:Y:S01]  /*9c00*/  ISETP.GT.AND P2, PT, R11.reuse, 0x79, P2 ;  /* 0x000000790b00780c */ /* 0x040fe20001744270 */
[----:B------:R2:W-:Y:S01]  /*9c10*/  @P4 STG.E desc[UR14][R136.64+0x200], R81 ;  /* 0x0002005188004986 */ /* 0x0005e2000c10190e */
[C---:B------:R-:W-:Y:S01]  /*9c20*/  ISETP.GT.AND P4, PT, R11.reuse, 0x78, P0 ;  /* 0x000000780b00780c */ /* 0x040fe20000784270 */
[----:B0-----:R-:W-:Y:S01]  /*9c30*/  IMAD R7, R82, R15, RZ ;  /* 0x0000000f52077224 */ /* 0x001fe200078e02ff */
[----:B------:R-:W-:-:S04]  /*9c40*/  ISETP.GT.AND P0, PT, R11, 0x79, P0 ;  /* 0x000000790b00780c */ /* 0x000fc80000704270 */
[----:B------:R2:W-:Y:S01]  /*9c50*/  @P1 STG.E desc[UR14][R134.64+0x220], R7 ;  /* 0x0002200786001986 */ /* 0x0005e2000c10190e */
[----:B-1----:R-:W-:-:S03]  /*9c60*/  IMAD R5, R86, R15, RZ ;  /* 0x0000000f56057224 */ /* 0x002fc600078e02ff */
[----:B------:R2:W-:Y:S04]  /*9c70*/  @P5 STG.E desc[UR14][R136.64+0x220], R83 ;  /* 0x0002205388005986 */ /* 0x0005e8000c10190e */
[----:B------:R2:W-:Y:S04]  /*9c80*/  @P4 STG.E desc[UR14][R140.64+0x200], R9 ;  /* 0x000200098c004986 */ /* 0x0005e8000c10190e */
[----:B------:R2:W-:Y:S04]  /*9c90*/  @P0 STG.E desc[UR14][R138.64+0x200], R85 ;  /* 0x000200558a000986 */ /* 0x0005e8000c10190e */
[----:B------:R2:W-:Y:S04]  /*9ca0*/  @P6 STG.E desc[UR14][R140.64+0x220], R5 ;  /* 0x000220058c006986 */ /* 0x0005e8000c10190e */
[----:B------:R2:W-:Y:S02]  /*9cb0*/  @P2 STG.E desc[UR14][R138.64+0x220], R87 ;  /* 0x000220578a002986 */ /* 0x0005e4000c10190e */
.L_x_248:
[----:B------:R-:W-:Y:S05]  /*9cc0*/  BSYNC B0 ;  /* 0x0000000000007941 */ /* 0x000fea0003800000 */
.L_x_22:
[----:B------:R-:W-:Y:S01]  /*9cd0*/  ULDC UR8, c[0x0][0xc] ;  /* 0x0000030000087ab9 */ /* 0x000fe20000000800 */
[----:B------:R-:W-:Y:S01]  /*9ce0*/  ULDC UR9, c[0x0][0x10] ;  /* 0x0000040000097ab9 */ /* 0x000fe20000000800 */
[----:B--23--:R-:W2:Y:S01]  /*9cf0*/  LDC R5, c[0x0][0x14] ;  /* 0x00000500ff057b82 */ /* 0x00cea20000000800 */
[----:B------:R-:W-:Y:S01]  /*9d00*/  UIMAD.WIDE.U32 UR8, UR8, UR9, URZ ;  /* 0x00000009080872a5 */ /* 0x000fe2000f8e003f */
[----:B------:R-:W-:Y:S01]  /*9d10*/  PRMT R8, RZ, 0x7610, R8 ;  /* 0x00007610ff087816 */ /* 0x000fe20000000008 */
[----:B------:R-:W-:-:S04]  /*9d20*/  IMAD.MOV.U32 R7, RZ, RZ, -0x1 ;  /* 0xffffffffff077424 */ /* 0x000fc800078e00ff */
[----:B--2---:R-:W-:-:S04]  /*9d30*/  IMAD.WIDE.U32 R2, R5, UR8, R2 ;  /* 0x0000000805027c25 */ /* 0x004fc8000f8e0002 */
[----:B------:R-:W-:Y:S01]  /*9d40*/  IMAD R5, R5, UR9, RZ ;  /* 0x0000000905057c24 */ /* 0x000fe2000f8e02ff */
[----:B------:R-:W-:Y:S02]  /*9d50*/  ULDC.64 UR8, c[0x0][0x750] ;  /* 0x0001d40000087ab9 */ /* 0x000fe40000000a00 */
[----:B------:R-:W-:Y:S01]  /*9d60*/  ISETP.GE.U32.AND P0, PT, R2, UR8, PT ;  /* 0x0000000802007c0c */ /* 0x000fe2000bf06070 */
[----:B------:R-:W-:Y:S02]  /*9d70*/  IMAD.IADD R3, R3, 0x1, R5 ;  /* 0x0000000103037824 */ /* 0x000fe400078e0205 */
[----:B------:R-:W-:-:S03]  /*9d80*/  IMAD.MOV.U32 R5, RZ, RZ, -0x1 ;  /* 0xffffffffff057424 */ /* 0x000fc600078e00ff */
[----:B------:R-:W-:-:S13]  /*9d90*/  ISETP.GE.U32.AND.EX P0, PT, R3, UR9, PT, P0 ;  /* 0x0000000903007c0c */ /* 0x000fda000bf06100 */
[----:B------:R-:W-:Y:S05]  /*9da0*/  @P0 BRA `(.L_x_249) ;  /* 0x0000000400600947 */ /* 0x000fea0003800000 */
[----:B------:R-:W2:Y:S01]  /*9db0*/  S2R R22, SR_CTAID.X ;  /* 0x0000000000167919 */ /* 0x000ea20000002500 */
[----:B------:R-:W3:Y:S01]  /*9dc0*/  LDC.64 R18, c[0x0][0x728] ;  /* 0x0001ca00ff127b82 */ /* 0x000ee20000000a00 */
[----:B------:R-:W-:Y:S01]  /*9dd0*/  ULDC UR7, c[0x0][0x150] ;  /* 0x0000540000077ab9 */ /* 0x000fe20000000800 */
[----:B------:R-:W-:Y:S01]  /*9de0*/  IMAD.MOV.U32 R16, RZ, RZ, R2 ;  /* 0x000000ffff107224 */ /* 0x000fe200078e0002 */
[----:B------:R-:W0:Y:S01]  /*9df0*/  S2R R24, SR_CTAID.Y ;  /* 0x0000000000187919 */ /* 0x000e220000002600 */
[----:B------:R-:W-:-:S04]  /*9e00*/  IMAD.MOV.U32 R17, RZ, RZ, R3 ;  /* 0x000000ffff117224 */ /* 0x000fc800078e0003 */
[----:B------:R-:W0:Y:S08]  /*9e10*/  LDC R25, c[0x0][0x144] ;  /* 0x00005100ff197b82 */ /* 0x000e300000000800 */
[----:B------:R-:W0:Y:S08]  /*9e20*/  LDC R12, c[0x0][0x730] ;  /* 0x0001cc00ff0c7b82 */ /* 0x000e300000000800 */
[----:B------:R-:W0:Y:S01]  /*9e30*/  LDC.64 R20, c[0x0][0x720] ;  /* 0x0001c800ff147b82 */ /* 0x000e220000000a00 */
[----:B---3--:R-:W-:-:S04]  /*9e40*/  ISETP.NE.U32.AND P0, PT, R18, RZ, PT ;  /* 0x000000ff1200720c */ /* 0x008fc80003f05070 */
[----:B------:R-:W-:Y:S02]  /*9e50*/  ISETP.NE.AND.EX P0, PT, R19, RZ, PT, P0 ;  /* 0x000000ff1300720c */ /* 0x000fe40003f05300 */
[----:B--2---:R-:W-:-:S05]  /*9e60*/  I2FP.F32.U32 R5, R22 ;  /* 0x0000001600057245 */ /* 0x004fca0000201000 */
[----:B------:R-:W-:-:S04]  /*9e70*/  FMUL R5, R5, UR7 ;  /* 0x0000000705057c20 */ /* 0x000fc80008400000 */
[----:B------:R2:W3:Y:S02]  /*9e80*/  F2I.U32.TRUNC.NTZ R23, R5 ;  /* 0x0000000500177305 */ /* 0x0004e4000020f000 */
[----:B------:R-:W-:Y:S05]  /*9e90*/  @!P0 BRA `(.L_x_250) ;  /* 0x0000000000288947 */ /* 0x000fea0003800000 */
[----:B--2---:R-:W2:Y:S02]  /*9ea0*/  LDC R5, c[0x0][0x734] ;  /* 0x0001cd00ff057b82 */ /* 0x004ea40000000800 */
[----:B--2---:R-:W-:-:S05]  /*9eb0*/  IADD3 R5, P0, R2, R5, RZ ;  /* 0x0000000502057210 */ /* 0x004fca0007f1e0ff */
        /* <DEDUP_REMOVED lines=8> */
.L_x_250:
[----:B------:R-:W1:Y:S01]  /*9f40*/  LDC.64 R30, c[0x0][0x740] ;  /* 0x0001d000ff1e7b82 */ /* 0x000e620000000a00 */
[-C--:B0-----:R-:W-:Y:S01]  /*9f50*/  SHF.R.U64 R19, R16, R12.reuse, R17 ;  /* 0x0000000c10137219 */ /* 0x081fe20000001211 */
[----:B---3--:R-:W-:Y:S01]  /*9f60*/  IMAD.MOV R23, RZ, RZ, -R23 ;  /* 0x000000ffff177224 */ /* 0x008fe200078e0a17 */
[----:B--2---:R-:W-:Y:S01]  /*9f70*/  SHF.R.U32.HI R5, RZ, R12, R17 ;  /* 0x0000000cff057219 */ /* 0x004fe20000011611 */
[----:B------:R-:W-:Y:S01]  /*9f80*/  ULDC UR7, c[0x0][0x154] ;  /* 0x0000550000077ab9 */ /* 0x000fe20000000800 */
[----:B------:R-:W-:Y:S01]  /*9f90*/  IADD3 R7, P0, RZ, -R19, RZ ;  /* 0x80000013ff077210 */ /* 0x000fe20007f1e0ff */
[----:B------:R-:W-:Y:S02]  /*9fa0*/  IMAD R25, R25, R23, R22 ;  /* 0x0000001719197224 */ /* 0x000fe400078e0216 */
[----:B------:R-:W0:Y:S01]  /*9fb0*/  LDC R16, c[0x0][0x718] ;  /* 0x0001c600ff107b82 */ /* 0x000e220000000800 */
[----:B------:R-:W-:Y:S02]  /*9fc0*/  IMAD.MOV.U32 R11, RZ, RZ, 0x1 ;  /* 0x00000001ff0b7424 */ /* 0x000fe400078e00ff */
[----:B------:R-:W-:-:S02]  /*9fd0*/  IMAD.X R5, RZ, RZ, ~R5, P0 ;  /* 0x000000ffff057224 */ /* 0x000fc400000e0e05 */
[----:B------:R-:W-:-:S03]  /*9fe0*/  IMAD.WIDE.U32 R8, R7, R20, R2 ;  /* 0x0000001407087225 */ /* 0x000fc600078e0002 */
[----:B------:R-:W2:Y:S01]  /*9ff0*/  LDC R26, c[0x0][0x708] ;  /* 0x0001c200ff1a7b82 */ /* 0x000ea20000000800 */
[----:B------:R-:W-:-:S04]  /*a000*/  IMAD R10, R5, R20, RZ ;  /* 0x00000014050a7224 */ /* 0x000fc800078e02ff */
[----:B------:R-:W-:Y:S01]  /*a010*/  IMAD R5, R7, R21, R10 ;  /* 0x0000001507057224 */ /* 0x000fe200078e020a */
[----:B------:R-:W-:Y:S02]  /*a020*/  I2FP.F32.U32 R7, R24 ;  /* 0x0000001800077245 */ /* 0x000fe40000201000 */
[----:B------:R-:W3:Y:S01]  /*a030*/  LDC R28, c[0x0][0x758] ;  /* 0x0001d600ff1c7b82 */ /* 0x000ee20000000800 */
[----:B------:R-:W-:Y:S01]  /*a040*/  IMAD.IADD R5, R9, 0x1, R5 ;  /* 0x0000000109057824 */ /* 0x000fe200078e0205 */
[----:B-1----:R-:W-:Y:S01]  /*a050*/  ISETP.NE.U32.AND P0, PT, R30, RZ, PT ;  /* 0x000000ff1e00720c */ /* 0x002fe20003f05070 */
[----:B------:R-:W-:Y:S01]  /*a060*/  FMUL R7, R7, UR7 ;  /* 0x0000000707077c20 */ /* 0x000fe20008400000 */
[----:B------:R-:W-:Y:S02]  /*a070*/  IMAD.MOV.U32 R9, RZ, RZ, -0x1 ;  /* 0xffffffffff097424 */ /* 0x000fe400078e00ff */
[----:B------:R-:W-:Y:S01]  /*a080*/  ISETP.NE.AND.EX P0, PT, R31, RZ, PT, P0 ;  /* 0x000000ff1f00720c */ /* 0x000fe20003f05300 */
[----:B------:R1:W1:Y:S01]  /*a090*/  F2I.U32.TRUNC.NTZ R21, R7 ;  /* 0x0000000700157305 */ /* 0x000262000020f000 */
[----:B------:R-:W1:Y:S01]  /*a0a0*/  LDC R23, c[0x0][0x148] ;  /* 0x00005200ff177b82 */ /* 0x000e620000000800 */
[----:B0-----:R-:W-:-:S02]  /*a0b0*/  SHF.R.U64 R18, R8, R16, R5 ;  /* 0x0000001008127219 */ /* 0x001fc40000001205 */
[----:B------:R-:W-:-:S05]  /*a0c0*/  SHF.R.U32.HI R5, RZ, R16, R5 ;  /* 0x00000010ff057219 */ /* 0x000fca0000011605 */
[----:B------:R-:W0:Y:S01]  /*a0d0*/  LDC R22, c[0x0][0x700] ;  /* 0x0001c000ff167b82 */ /* 0x000e220000000800 */
[-CC-:B--2---:R-:W-:Y:S02]  /*a0e0*/  SHF.R.U64 R12, R18, R26.reuse, R5.reuse ;  /* 0x0000001a120c7219 */ /* 0x184fe40000001205 */
[----:B------:R-:W-:-:S05]  /*a0f0*/  SHF.R.U32.HI R5, RZ, R26, R5 ;  /* 0x0000001aff057219 */ /* 0x000fca0000011605 */
[----:B------:R-:W2:Y:S01]  /*a100*/  LDC R29, c[0x0][0x748] ;  /* 0x0001d200ff1d7b82 */ /* 0x000ea20000000800 */
[-C--:B---3--:R-:W-:Y:S02]  /*a110*/  SHF.L.U32 R8, R9, R28.reuse, RZ ;  /* 0x0000001c09087219 */ /* 0x088fe400000006ff */
[-CC-:B------:R-:W-:Y:S02]  /*a120*/  SHF.R.U64 R20, R12, R28.reuse, R5.reuse ;  /* 0x0000001c0c147219 */ /* 0x180fe40000001205 */
[----:B------:R-:W-:Y:S02]  /*a130*/  SHF.R.U32.HI R9, RZ, R28, R5 ;  /* 0x0000001cff097219 */ /* 0x000fe40000011605 */
[----:B------:R-:W-:Y:S01]  /*a140*/  LOP3.LUT R27, RZ, R8, RZ, 0x33, !PT ;  /* 0x00000008ff1b7212 */ /* 0x000fe200078e33ff */
[----:B------:R-:W3:Y:S01]  /*a150*/  LDC R32, c[0x0][0x738] ;  /* 0x0001ce00ff207b82 */ /* 0x000ee20000000800 */
[----:B------:R-:W-:Y:S01]  /*a160*/  SHF.L.U32 R28, R11, R28, RZ ;  /* 0x0000001c0b1c7219 */ /* 0x000fe200000006ff */
[----:B------:R-:W-:-:S06]  /*a170*/  IMAD.MOV.U32 R8, RZ, RZ, R20 ;  /* 0x000000ffff087224 */ /* 0x000fcc00078e0014 */
[----:B------:R-:W0:Y:S01]  /*a180*/  LDC R33, c[0x0][0x710] ;  /* 0x0001c400ff217b82 */ /* 0x000e220000000800 */
[----:B------:R-:W-:Y:S05]  /*a190*/  @!P0 BRA `(.L_x_251) ;  /* 0x0000000000288947 */ /* 0x000fea0003800000 */
[----:B------:R-:W4:Y:S02]  /*a1a0*/  LDC R5, c[0x0][0x74c] ;  /* 0x0001d300ff057b82 */ /* 0x000f240000000800 */
[----:B----4-:R-:W-:-:S05]  /*a1b0*/  IADD3 R5, P0, R20, R5, RZ ;  /* 0x0000000514057210 */ /* 0x010fca0007f1e0ff */
[----:B-1----:R-:W-:-:S04]  /*a1c0*/  IMAD.X R7, RZ, RZ, R9, P0 ;  /* 0x000000ffff077224 */ /* 0x002fc800000e0609 */
[----:B------:R-:W-:-:S04]  /*a1d0*/  IMAD.WIDE.U32 R8, R7, R30, RZ ;  /* 0x0000001e07087225 */ /* 0x000fc800078e00ff */
[----:B------:R-:W-:-:S04]  /*a1e0*/  IMAD.WIDE.U32 R10, P0, R5, R31, R8 ;  /* 0x0000001f050a7225 */ /* 0x000fc80007800008 */
[----:B------:R-:W-:-:S04]  /*a1f0*/  IMAD.WIDE.U32 R8, R5, R30, RZ ;  /* 0x0000001e05087225 */ /* 0x000fc800078e00ff */
[----:B------:R-:W-:Y:S01]  /*a200*/  IMAD.X R17, RZ, RZ, RZ, P0 ;  /* 0x000000ffff117224 */ /* 0x000fe200000e06ff */
[----:B------:R-:W-:Y:S01]  /*a210*/  IADD3 RZ, P0, R9, R10, RZ ;  /* 0x0000000a09ff7210 */ /* 0x000fe20007f1e0ff */
[----:B------:R-:W-:-:S04]  /*a220*/  IMAD.MOV.U32 R16, RZ, RZ, R11 ;  /* 0x000000ffff107224 */ /* 0x000fc800078e000b */
[----:B------:R-:W-:-:S08]  /*a230*/  IMAD.WIDE.U32.X R8, R7, R31, R16, P0 ;  /* 0x0000001f07087225 */ /* 0x000fd000000e0410 */
.L_x_251:
[----:B--2---:R-:W-:Y:S01]  /*a240*/  SHF.R.U64 R5, R8, R29, R9 ;  /* 0x0000001d08057219 */ /* 0x004fe20000001209 */
[----:B0-----:R-:W-:Y:S01]  /*a250*/  VIADD R9, R22, 0xffffffff ;  /* 0xffffffff16097836 */ /* 0x001fe20000000000 */
[----:B------:R-:W-:Y:S01]  /*a260*/  LOP3.LUT R10, R12, R27, RZ, 0xc0, !PT ;  /* 0x0000001b0c0a7212 */ /* 0x000fe200078ec0ff */
[----:B-1----:R-:W-:Y:S02]  /*a270*/  IMAD.MOV R21, RZ, RZ, -R21 ;  /* 0x000000ffff157224 */ /* 0x002fe400078e0a15 */
[----:B------:R-:W-:Y:S01]  /*a280*/  IMAD.MOV R7, RZ, RZ, -R5 ;  /* 0x000000ffff077224 */ /* 0x000fe200078e0a05 */
[----:B------:R-:W-:Y:S01]  /*a290*/  LOP3.LUT R18, R18, R9, RZ, 0xc0, !PT ;  /* 0x0000000912127212 */ /* 0x000fe200078ec0ff */
[----:B------:R-:W-:Y:S02]  /*a2a0*/  IMAD R10, R28, R5, R10 ;  /* 0x000000051c0a7224 */ /* 0x000fe400078e020a */
[----:B------:R-:W-:Y:S02]  /*a2b0*/  @P3 IMAD R25, R23, R21, R24 ;  /* 0x0000001517193224 */ /* 0x000fe400078e0218 */
[----:B---3--:R-:W-:-:S02]  /*a2c0*/  IMAD R5, R7, R32, R20 ;  /* 0x0000002007057224 */ /* 0x008fc400078e0214 */
[----:B------:R-:W-:Y:S02]  /*a2d0*/  IMAD R10, R10, R33, R25 ;  /* 0x000000210a0a7224 */ /* 0x000fe400078e0219 */
[----:B------:R-:W-:Y:S02]  /*a2e0*/  IMAD R5, R5, R22, R18 ;  /* 0x0000001605057224 */ /* 0x000fe400078e0212 */
[----:B------:R-:W-:-:S03]  /*a2f0*/  IMAD.MOV.U32 R8, RZ, RZ, 0x1 ;  /* 0x00000001ff087424 */ /* 0x000fc600078e00ff */
[----:B------:R-:W-:Y:S02]  /*a300*/  SEL R7, R5, R10, !P3 ;  /* 0x0000000a05077207 */ /* 0x000fe40005800000 */
[----:B------:R-:W-:Y:S01]  /*a310*/  SEL R10, R10, R5, !P3 ;  /* 0x000000050a0a7207 */ /* 0x000fe20005800000 */
[----:B------:R-:W-:-:S07]  /*a320*/  IMAD.MOV.U32 R5, RZ, RZ, R19 ;  /* 0x000000ffff057224 */ /* 0x000fce00078e0013 */
.L_x_249:
[----:B------:R-:W-:-:S13]  /*a330*/  LOP3.LUT P0, RZ, R8, 0xff, RZ, 0xc0, !PT ;  /* 0x000000ff08ff7812 */ /* 0x000fda000780c0ff */
[----:B------:R-:W-:Y:S05]  /*a340*/  @P0 BRA `(.L_x_252) ;  /* 0xffffff6c004c0947 */ /* 0x000fea000383ffff */
[----:B------:R-:W-:Y:S05]  /*a350*/  EXIT ;  /* 0x000000000000794d */ /* 0x000fea0003800000 */
.L_x_4:
[----:B0-----:R-:W-:Y:S01]  /*a360*/  ULDC.64 UR4, c[0x0][0x750] ;  /* 0x0001d40000047ab9 */ /* 0x001fe20000000a00 */
        /* <DEDUP_REMOVED lines=25> */
.L_x_254:
        /* <DEDUP_REMOVED lines=13> */
[----:B------:R-:W3:Y:S02]  /*a5d0*/  F2I.U32.TRUNC.NTZ R14, R14 ;  /* 0x0000000e000e7305 */ /* 0x000ee4000020f000 */
[----:B------:R-:W-:-:S04]  /*a5e0*/  IMAD R9, R9, R21, R10 ;  /* 0x0000001509097224 */ /* 0x000fc800078e020a */
[----:B------:R-:W-:Y:S01]  /*a5f0*/  IMAD.IADD R7, R7, 0x1, R9 ;  /* 0x0000000107077824 */ /* 0x000fe200078e0209 */
[----:B------:R-:W4:Y:S01]  /*a600*/  LDC R20, c[0x0][0x708] ;  /* 0x0001c200ff147b82 */ /* 0x000f220000000800 */
[----:B------:R-:W-:Y:S02]  /*a610*/  I2FP.F32.U32 R9, R11 ;  /* 0x0000000b00097245 */ /* 0x000fe40000201000 */
[----:B0-----:R-:W-:-:S03]  /*a620*/  ISETP.NE.U32.AND P0, PT, R24, RZ, PT ;  /* 0x000000ff1800720c */ /* 0x001fc60003f05070 */
[----:B------:R-:W-:Y:S01]  /*a630*/  FMUL R9, R9, UR4 ;  /* 0x0000000409097c20 */ /* 0x000fe20008400000 */
[----:B------:R-:W-:Y:S01]  /*a640*/  ISETP.NE.AND.EX P0, PT, R25, RZ, PT, P0 ;  /* 0x000000ff1900720c */ /* 0x000fe20003f05300 */
[----:B------:R-:W0:Y:S01]  /*a650*/  LDC R13, c[0x0][0x758] ;  /* 0x0001d600ff0d7b82 */ /* 0x000e220000000800 */
[-CC-:B-1----:R-:W-:Y:S01]  /*a660*/  SHF.R.U64 R10, R6, R12.reuse, R7.reuse ;  /* 0x0000000c060a7219 */ /* 0x182fe20000001207 */
[----:B---3--:R-:W-:Y:S01]  /*a670*/  IMAD.MOV R6, RZ, RZ, -R14 ;  /* 0x000000ffff067224 */ /* 0x008fe200078e0a0e */
[----:B------:R-:W-:Y:S01]  /*a680*/  SHF.R.U32.HI R7, RZ, R12, R7 ;  /* 0x0000000cff077219 */ /* 0x000fe20000011607 */
[----:B------:R1:W3:Y:S01]  /*a690*/  F2I.U32.TRUNC.NTZ R14, R9 ;  /* 0x00000009000e7305 */ /* 0x0002e2000020f000 */
[----:B------:R-:W-:-:S03]  /*a6a0*/  IMAD.MOV.U32 R12, RZ, RZ, -0x1 ;  /* 0xffffffffff0c7424 */ /* 0x000fc600078e00ff */
[----:B------:R-:W1:Y:S01]  /*a6b0*/  LDC R18, c[0x0][0x148] ;  /* 0x00005200ff127b82 */ /* 0x000e620000000800 */
[----:B--2---:R-:W-:Y:S02]  /*a6c0*/  IMAD R22, R15, R6, R8 ;  /* 0x000000060f167224 */ /* 0x004fe400078e0208 */
[----:B------:R-:W-:-:S05]  /*a6d0*/  IMAD.MOV.U32 R8, RZ, RZ, 0x1 ;  /* 0x00000001ff087424 */ /* 0x000fca00078e00ff */
[----:B------:R-:W2:Y:S01]  /*a6e0*/  LDC R21, c[0x0][0x700] ;  /* 0x0001c000ff157b82 */ /* 0x000ea20000000800 */
[-CC-:B----4-:R-:W-:Y:S02]  /*a6f0*/  SHF.R.U64 R17, R10, R20.reuse, R7.reuse ;  /* 0x000000140a117219 */ /* 0x190fe40000001207 */
[----:B------:R-:W-:-:S05]  /*a700*/  SHF.R.U32.HI R6, RZ, R20, R7 ;  /* 0x00000014ff067219 */ /* 0x000fca0000011607 */
[----:B------:R-:W4:Y:S01]  /*a710*/  LDC R23, c[0x0][0x748] ;  /* 0x0001d200ff177b82 */ /* 0x000f220000000800 */
[-CC-:B0-----:R-:W-:Y:S02]  /*a720*/  SHF.R.U64 R19, R17, R13.reuse, R6.reuse ;  /* 0x0000000d11137219 */ /* 0x181fe40000001206 */
[-C--:B------:R-:W-:Y:S02]  /*a730*/  SHF.L.U32 R12, R12, R13.reuse, RZ ;  /* 0x0000000d0c0c7219 */ /* 0x080fe400000006ff */
[-C--:B------:R-:W-:Y:S01]  /*a740*/  SHF.R.U32.HI R7, RZ, R13.reuse, R6 ;  /* 0x0000000dff077219 */ /* 0x080fe20000011606 */
[----:B------:R-:W-:Y:S01]  /*a750*/  IMAD.MOV.U32 R6, RZ, RZ, R19 ;  /* 0x000000ffff067224 */ /* 0x000fe200078e0013 */
[----:B------:R-:W-:Y:S01]  /*a760*/  SHF.L.U32 R20, R8, R13, RZ ;  /* 0x0000000d08147219 */ /* 0x000fe200000006ff */
[----:B------:R-:W0:Y:S01]  /*a770*/  LDC R26, c[0x0][0x738] ;  /* 0x0001ce00ff1a7b82 */ /* 0x000e220000000800 */
[----:B------:R-:W-:-:S07]  /*a780*/  LOP3.LUT R28, RZ, R12, RZ, 0x33, !PT ;  /* 0x0000000cff1c7212 */ /* 0x000fce00078e33ff */
[----:B------:R-:W0:Y:S01]  /*a790*/  LDC R27, c[0x0][0x710] ;  /* 0x0001c400ff1b7b82 */ /* 0x000e220000000800 */
[----:B-1-3--:R-:W-:Y:S05]  /*a7a0*/  @!P0 BRA `(.L_x_255) ;  /* 0x0000000000288947 */ /* 0x00afea0003800000 */
[----:B------:R-:W1:Y:S02]  /*a7b0*/  LDC R6, c[0x0][0x74c] ;  /* 0x0001d300ff067b82 */ /* 0x000e640000000800 */
[----:B-1----:R-:W-:-:S05]  /*a7c0*/  IADD3 R13, P0, R19, R6, RZ ;  /* 0x00000006130d7210 */ /* 0x002fca0007f1e0ff */
[----:B------:R-:W-:-:S04]  /*a7d0*/  IMAD.X R15, RZ, RZ, R7, P0 ;  /* 0x000000ffff0f7224 */ /* 0x000fc800000e0607 */
[----:B------:R-:W-:-:S04]  /*a7e0*/  IMAD.WIDE.U32 R6, R15, R24, RZ ;  /* 0x000000180f067225 */ /* 0x000fc800078e00ff */
[----:B------:R-:W-:-:S04]  /*a7f0*/  IMAD.WIDE.U32 R8, P0, R13, R25, R6 ;  /* 0x000000190d087225 */ /* 0x000fc80007800006 */
[----:B------:R-:W-:Y:S01]  /*a800*/  IMAD.WIDE.U32 R6, R13, R24, RZ ;  /* 0x000000180d067225 */ /* 0x000fe200078e00ff */
[----:B------:R-:W-:-:S03]  /*a810*/  MOV R12, R9 ;  /* 0x00000009000c7202 */ /* 0x000fc60000000f00 */
[----:B------:R-:W-:Y:S01]  /*a820*/  IMAD.X R13, RZ, RZ, RZ, P0 ;  /* 0x000000ffff0d7224 */ /* 0x000fe200000e06ff */
[----:B------:R-:W-:-:S05]  /*a830*/  IADD3 RZ, P0, R7, R8, RZ ;  /* 0x0000000807ff7210 */ /* 0x000fca0007f1e0ff */
[----:B------:R-:W-:-:S08]  /*a840*/  IMAD.WIDE.U32.X R6, R15, R25, R12, P0 ;  /* 0x000000190f067225 */ /* 0x000fd000000e040c */
.L_x_255:
[----:B----4-:R-:W-:Y:S01]  /*a850*/  SHF.R.U64 R7, R6, R23, R7 ;  /* 0x0000001706077219 */ /* 0x010fe20000001207 */
[----:B--2---:R-:W-:Y:S01]  /*a860*/  VIADD R9, R21, 0xffffffff ;  /* 0xffffffff15097836 */ /* 0x004fe20000000000 */
[----:B------:R-:W-:Y:S01]  /*a870*/  LOP3.LUT R6, R17, R28, RZ, 0xc0, !PT ;  /* 0x0000001c11067212 */ /* 0x000fe200078ec0ff */
[----:B------:R-:W-:Y:S02]  /*a880*/  IMAD.MOV R14, RZ, RZ, -R14 ;  /* 0x000000ffff0e7224 */ /* 0x000fe400078e0a0e */
[----:B------:R-:W-:Y:S01]  /*a890*/  IMAD.MOV R8, RZ, RZ, -R7 ;  /* 0x000000ffff087224 */ /* 0x000fe200078e0a07 */
[----:B------:R-:W-:Y:S01]  /*a8a0*/  LOP3.LUT R9, R10, R9, RZ, 0xc0, !PT ;  /* 0x000000090a097212 */ /* 0x000fe200078ec0ff */
[----:B------:R-:W-:Y:S02]  /*a8b0*/  IMAD R7, R20, R7, R6 ;  /* 0x0000000714077224 */ /* 0x000fe400078e0206 */
[----:B------:R-:W-:Y:S02]  /*a8c0*/  @P3 IMAD R22, R18, R14, R11 ;  /* 0x0000000e12163224 */ /* 0x000fe400078e020b */
[----:B0-----:R-:W-:-:S02]  /*a8d0*/  IMAD R6, R8, R26, R19 ;  /* 0x0000001a08067224 */ /* 0x001fc400078e0213 */
[----:B------:R-:W-:Y:S02]  /*a8e0*/  IMAD R7, R7, R27, R22 ;  /* 0x0000001b07077224 */ /* 0x000fe400078e0216 */
[----:B------:R-:W-:Y:S02]  /*a8f0*/  IMAD.MOV.U32 R10, RZ, RZ, 0x1 ;  /* 0x00000001ff0a7424 */ /* 0x000fe400078e00ff */
[----:B------:R-:W-:-:S03]  /*a900*/  IMAD R8, R6, R21, R9 ;  /* 0x0000001506087224 */ /* 0x000fc600078e0209 */
[----:B------:R-:W-:Y:S01]  /*a910*/  PRMT R6, R10, 0x7610, R6 ;  /* 0x000076100a067816 */ /* 0x000fe20000000006 */
[----:B------:R-:W-:Y:S01]  /*a920*/  IMAD.MOV.U32 R10, RZ, RZ, R16 ;  /* 0x000000ffff0a7224 */ /* 0x000fe200078e0010 */
[----:B------:R-:W-:Y:S02]  /*a930*/  SEL R14, R8, R7, !P3 ;  /* 0x00000007080e7207 */ /* 0x000fe40005800000 */
[----:B------:R-:W-:-:S07]  /*a940*/  SEL R7, R7, R8, !P3 ;  /* 0x0000000807077207 */ /* 0x000fce0005800000 */
.L_x_253:
[----:B------:R-:W-:-:S08]  /*a950*/  NOP ;  /* 0x0000000000007918 */ /* 0x000fd00000000000 */
[----:B------:R-:W0:-:S00]  /*a960*/  USETMAXREG.DEALLOC.CTAPOOL 0x28 ;  /* 0x00000028000079c8 */ /* 0x000e0000080e0500 */
[----:B0-----:R-:W-:-:S13]  /*a970*/  ISETP.NE.AND P0, PT, R5, RZ, PT ;  /* 0x000000ff0500720c */ /* 0x001fda0003f05270 */
[----:B------:R-:W-:Y:S05]  /*a980*/  @P0 EXIT ;  /* 0x000000000000094d */ /* 0x000fea0003800000 */
[----:B------:R-:W-:Y:S01]  /*a990*/  LOP3.LUT P0, RZ, R6, 0xff, RZ, 0xc0, !PT ;  /* 0x000000ff06ff7812 */ /* 0x000fe2000780c0ff */
[----:B------:R-:W-:Y:S02]  /*a9a0*/  IMAD.MOV.U32 R5, RZ, RZ, 0x1 ;  /* 0x00000001ff057424 */ /* 0x000fe400078e00ff */
[----:B------:R-:W-:-:S10]  /*a9b0*/  IMAD.MOV.U32 R13, RZ, RZ, RZ ;  /* 0x000000ffff0d7224 */ /* 0x000fd400078e00ff */
[----:B------:R-:W-:Y:S05]  /*a9c0*/  @!P0 BRA `(.L_x_256) ;  /* 0x0000000c00588947 */ /* 0x000fea0003800000 */
[----:B------:R-:W0:Y:S01]  /*a9d0*/  LDC R5, c[0x0][0x28c] ;  /* 0x0000a300ff057b82 */ /* 0x000e220000000800 */
[----:B------:R-:W-:Y:S01]  /*a9e0*/  ULDC UR5, c[0x0][0x758] ;  /* 0x0001d60000057ab9 */ /* 0x000fe20000000800 */
[----:B------:R-:W-:Y:S01]  /*a9f0*/  UMOV UR7, 0xffffffff ;  /* 0xffffffff00077882 */ /* 0x000fe20000000000 */
[----:B------:R-:W-:Y:S01]  /*aa00*/  ULDC UR6, c[0x0][0xc] ;  /* 0x0000030000067ab9 */ /* 0x000fe20000000800 */
[----:B------:R-:W-:Y:S01]  /*aa10*/  USHF.L.U32 UR9, UR7, UR5, URZ ;  /* 0x0000000507097299 */ /* 0x000fe2000800063f */
[C---:B------:R-:W-:Y:S01]  /*aa20*/  LOP3.LUT P2, RZ, R0.reuse, 0x7f, RZ, 0xc0, !PT ;  /* 0x0000007f00ff7812 */ /* 0x040fe2000784c0ff */
[----:B------:R-:W-:Y:S01]  /*aa30*/  UMOV UR8, 0x1 ;  /* 0x0000000100087882 */ /* 0x000fe20000000000 */
[----:B------:R-:W-:Y:S01]  /*aa40*/  ULDC UR7, c[0x0][0x10] ;  /* 0x0000040000077ab9 */ /* 0x000fe20000000800 */
[----:B------:R-:W-:Y:S01]  /*aa50*/  LOP3.LUT P0, RZ, R0, 0x1f, RZ, 0xc0, !PT ;  /* 0x0000001f00ff7812 */ /* 0x000fe2000780c0ff */
[----:B------:R-:W-:Y:S01]  /*aa60*/  UIMAD.WIDE.U32 UR6, UR6, UR7, URZ ;  /* 0x00000007060672a5 */ /* 0x000fe2000f8e003f */
[----:B------:R-:W-:Y:S01]  /*aa70*/  BSSY B0, `(.L_x_256) ;  /* 0x00000cb000007945 */ /* 0x000fe20003800000 */
[----:B------:R-:W-:Y:S01]  /*aa80*/  USHF.L.U32 UR5, UR8, UR5, URZ ;  /* 0x0000000508057299 */ /* 0x000fe2000800063f */
[----:B------:R-:W-:Y:S01]  /*aa90*/  IMAD.MOV.U32 R15, RZ, RZ, 0x1 ;  /* 0x00000001ff0f7424 */ /* 0x000fe200078e00ff */
[----:B------:R-:W-:Y:S01]  /*aaa0*/  LOP3.LUT R16, R4, 0x2, RZ, 0xfc, !PT ;  /* 0x0000000204107812 */ /* 0x000fe200078efcff */
[----:B------:R-:W-:Y:S01]  /*aab0*/  ULDC UR8, c[0x0][0x14] ;  /* 0x0000050000087ab9 */ /* 0x000fe20000000800 */
[----:B------:R-:W-:Y:S01]  /*aac0*/  PLOP3.LUT P0, PT, P0, P2, PT, 0x8a, 0x0 ;  /* 0x000000000000781c */ /* 0x000fe20000705172 */
[----:B------:R-:W-:Y:S01]  /*aad0*/  UIMAD.WIDE.U32 UR30, UR6, UR8, URZ ;  /* 0x00000008061e72a5 */ /* 0x000fe2000f8e003f */
[----:B------:R-:W-:Y:S01]  /*aae0*/  IMAD.MOV.U32 R13, RZ, RZ, RZ ;  /* 0x000000ffff0d7224 */ /* 0x000fe200078e00ff */
[----:B------:R-:W-:Y:S01]  /*aaf0*/  UIMAD UR13, UR7, UR8, URZ ;  /* 0x00000008070d72a4 */ /* 0x000fe2000f8e023f */
[----:B------:R-:W-:Y:S01]  /*ab00*/  ULDC UR4, c[0x0][0x700] ;  /* 0x0001c00000047ab9 */ /* 0x000fe20000000800 */
[----:B------:R-:W-:-:S02]  /*ab10*/  ULOP3.LUT UR21, URZ, UR9, URZ, 0x33, !UPT ;  /* 0x000000093f157292 */ /* 0x000fc4000f8e333f */
[----:B------:R-:W-:Y:S01]  /*ab20*/  UIADD3 UR4, UR4, -0x1, URZ ;  /* 0xffffffff04047890 */ /* 0x000fe2000fffe03f */
[----:B0-----:R-:W-:Y:S01]  /*ab30*/  VIADD R5, R5, 0x3f ;  /* 0x0000003f05057836 */ /* 0x001fe20000000000 */
[----:B------:R-:W-:Y:S01]  /*ab40*/  UIADD3 UR13, UR31, UR13, URZ ;  /* 0x0000000d1f0d7290 */ /* 0x000fe2000fffe03f */
[----:B------:R-:W-:-:S03]  /*ab50*/  ULDC.64 UR32, c[0x0][0x198] ;  /* 0x0000660000207ab9 */ /* 0x000fc60000000a00 */
[----:B------:R-:W-:-:S04]  /*ab60*/  SHF.R.S32.HI R6, RZ, 0x1f, R5 ;  /* 0x0000001fff067819 */ /* 0x000fc80000011405 */
[----:B------:R-:W-:Y:S01]  /*ab70*/  LEA.HI R6, R6, R5, RZ, 0x6 ;  /* 0x0000000506067211 */ /* 0x000fe200078f30ff */
[----:B------:R-:W-:-:S03]  /*ab80*/  IMAD.MOV.U32 R5, RZ, RZ, 0x1 ;  /* 0x00000001ff057424 */ /* 0x000fc600078e00ff */
[----:B------:R-:W-:-:S05]  /*ab90*/  SHF.R.S32.HI R12, RZ, 0x6, R6 ;  /* 0x00000006ff0c7819 */ /* 0x000fca0000011406 */
[----:B------:R-:W-:-:S07]  /*aba0*/  VIADD R0, R12, 0x1 ;  /* 0x000000010c007836 */ /* 0x000fce0000000000 */
.L_x_268:
[----:B------:R-:W-:-:S03]  /*abb0*/  UMOV UR6, 0xffffffff ;  /* 0xffffffff00067882 */ /* 0x000fc60000000000 */
[----:B------:R-:W-:Y:S05]  /*abc0*/  BRA.DIV UR6, `(.L_x_257) ;  /* 0x0000001206d07947 */ /* 0x000fea000b800000 */
[----:B------:R-:W-:-:S13]  /*abd0*/  ELECT P1, URZ, PT ;  /* 0x00000000003f782f */ /* 0x000fda0003820000 */
.L_x_287:
[----:B------:R-:W0:Y:S01]  /*abe0*/  LDC R6, c[0x0][0x28c] ;  /* 0x0000a300ff067b82 */ /* 0x000e220000000800 */
[----:B------:R-:W-:Y:S01]  /*abf0*/  BSSY B1, `(.L_x_258) ;  /* 0x0000042000017945 */ /* 0x000fe20003800000 */
[----:B0-----:R-:W-:-:S13]  /*ac00*/  ISETP.LT.OR P1, PT, R6, 0x1, !P1 ;  /* 0x000000010600780c */ /* 0x001fda0004f21670 */
[----:B------:R-:W-:Y:S05]  /*ac10*/  @P1 BRA `(.L_x_259) ;  /* 0x0000000000fc1947 */ /* 0x000fea0003800000 */
[----:B------:R-:W-:Y:S01]  /*ac20*/  IMAD.SHL.U32 R17, R7, 0x100, RZ ;  /* 0x0000010007117824 */ /* 0x000fe200078e00ff */
[----:B------:R-:W-:Y:S01]  /*ac30*/  CS2R R20, SRZ ;  /* 0x0000000000147805 */ /* 0x000fe2000001ff00 */
[----:B------:R-:W-:Y:S02]  /*ac40*/  IMAD.SHL.U32 R18, R14, 0x80, RZ ;  /* 0x000000800e127824 */ /* 0x000fe400078e00ff */
[----:B------:R-:W-:Y:S02]  /*ac50*/  IMAD.MOV.U32 R6, RZ, RZ, R0 ;  /* 0x000000ffff067224 */ /* 0x000fe400078e0000 */
[----:B------:R-:W-:Y:S02]  /*ac60*/  IMAD.MOV.U32 R7, RZ, RZ, R5 ;  /* 0x000000ffff077224 */ /* 0x000fe400078e0005 */
[----:B------:R-:W-:Y:S02]  /*ac70*/  IMAD.MOV.U32 R8, RZ, RZ, R13 ;  /* 0x000000ffff087224 */ /* 0x000fe400078e000d */
[----:B------:R-:W-:-:S07]  /*ac80*/  IMAD.MOV.U32 R22, RZ, RZ, RZ ;  /* 0x000000ffff167224 */ /* 0x000fce00078e00ff */
.L_x_263:
[----:B------:R-:W0:Y:S01]  /*ac90*/  S2R R14, SR_CgaCtaId ;  /* 0x00000000000e7919 */ /* 0x000e220000008800 */
[----:B------:R-:W-:Y:S01]  /*aca0*/  MOV R9, 0x400 ;  /* 0x0000040000097802 */ /* 0x000fe20000000f00 */
[----:B------:R-:W1:Y:S03]  /*acb0*/  @!P2 LDC R11, c[0x0][0x640] ;  /* 0x00019000ff0bab82 */ /* 0x000e660000000800 */
[----:B0-----:R-:W-:Y:S02]  /*acc0*/  LEA R19, R14, R9, 0x18 ;  /* 0x000000090e137211 */ /* 0x001fe400078ec0ff */
[----:B------:R-:W-:-:S03]  /*acd0*/  SHF.L.U32 R9, R7, 0x1f, RZ ;  /* 0x0000001f07097819 */ /* 0x000fc600000006ff */
[----:B------:R-:W-:-:S04]  /*ace0*/  IMAD R14, R8, 0x8, R19 ;  /* 0x00000008080e7824 */ /* 0x000fc800078e0213 */
[----:B------:R-:W0:Y:S02]  /*acf0*/  SYNCS.PHASECHK.TRANS64.TRYWAIT P1, [R14+URZ+0x60], R9 ;  /* 0x000060090e0075a7 */ /* 0x000e24000802017f */
[----:B01----:R-:W-:Y:S05]  /*ad00*/  @!P1 BRA `(.L_x_260) ;  /* 0x0000001000a09947 */ /* 0x003fea0003800000 */
.L_x_288:
[----:B0-----:R-:W-:Y:S01]  /*ad10*/  PRMT R9, R16, 0x9910, RZ ;  /* 0x0000991010097816 */ /* 0x001fe200000000ff */
[----:B------:R0:W-:Y:S03]  /*ad20*/  @!P2 SYNCS.ARRIVE.TRANS64 RZ, [R14+URZ], R11 ;  /* 0x0000000b0effa9a7 */ /* 0x0001e6000800003f */
[----:B------:R-:W-:-:S13]  /*ad30*/  ISETP.NE.AND P1, PT, R9, 0x2, PT ;  /* 0x000000020900780c */ /* 0x000fda0003f25270 */
[----:B0-----:R-:W-:Y:S05]  /*ad40*/  @P1 BRA `(.L_x_261) ;  /* 0x0000000000041947 */ /* 0x001fea0003800000 */
[----:B------:R-:W-:Y:S01]  /*ad50*/  BPT.TRAP 0x1 ;  /* 0x000000040000795c */ /* 0x000fe20000300000 */
.L_x_261:
[----:B------:R-:W-:Y:S05]  /*ad60*/  @P0 BRA `(.L_x_262) ;  /* 0x0000000000040947 */ /* 0x000fea0003800000 */
[----:B------:R-:W-:Y:S01]  /*ad70*/  BPT.TRAP 0x1 ;  /* 0x000000040000795c */ /* 0x000fe20000300000 */
.L_x_262:
[--C-:B------:R-:W-:Y:S01]  /*ad80*/  IMAD R9, R8, 0x2000, R19.reuse ;  /* 0x0000200008097824 */ /* 0x100fe200078e0213 */
[----:B------:R-:W-:Y:S01]  /*ad90*/  R2UR UR25, R14 ;  /* 0x000000000e1972ca */ /* 0x000fe200000e0000 */
[----:B------:R-:W-:Y:S01]  /*ada0*/  IMAD R19, R8, 0x800, R19 ;  /* 0x0000080008137824 */ /* 0x000fe200078e0213 */
[----:B------:R-:W-:Y:S01]  /*adb0*/  R2UR UR27, R17 ;  /* 0x00000000111b72ca */ /* 0x000fe200000e0000 */
[----:B------:R-:W-:Y:S01]  /*adc0*/  VIADD R6, R6, 0xffffffff ;  /* 0xffffffff06067836 */ /* 0x000fe20000000000 */
[----:B------:R-:W-:Y:S01]  /*add0*/  R2UR UR8, R9 ;  /* 0x00000000090872ca */ /* 0x000fe200000e0000 */
[----:B------:R-:W-:Y:S01]  /*ade0*/  UIADD3 UR6, UP0, UR32, 0xf0, URZ ;  /* 0x000000f020067890 */ /* 0x000fe2000ff1e03f */
[----:B------:R-:W-:Y:S01]  /*adf0*/  R2UR UR16, R19 ;  /* 0x00000000131072ca */ /* 0x000fe200000e0000 */
[----:B------:R-:W-:Y:S01]  /*ae00*/  UIADD3 UR14, UP1, UR32, 0x1f0, URZ ;  /* 0x000001f0200e7890 */ /* 0x000fe2000ff3e03f */
[----:B------:R-:W-:Y:S01]  /*ae10*/  R2UR UR28, R10 ;  /* 0x000000000a1c72ca */ /* 0x000fe200000e0000 */
[----:B------:R-:W-:Y:S01]  /*ae20*/  UIADD3 UR34, UP2, UR32, 0x2f0, URZ ;  /* 0x000002f020227890 */ /* 0x000fe2000ff5e03f */
[----:B------:R-:W-:Y:S01]  /*ae30*/  R2UR UR26, R21 ;  /* 0x00000000151a72ca */ /* 0x000fe200000e0000 */
[----:B------:R-:W-:Y:S01]  /*ae40*/  UIADD3.X UR7, URZ, UR33, URZ, UP0, !UPT ;  /* 0x000000213f077290 */ /* 0x000fe200087fe43f */
[----:B------:R-:W-:Y:S01]  /*ae50*/  R2UR UR19, R22 ;  /* 0x00000000161372ca */ /* 0x000fe200000e0000 */
[----:B------:R-:W-:Y:S01]  /*ae60*/  UIADD3.X UR15, URZ, UR33, URZ, UP1, !UPT ;  /* 0x000000213f0f7290 */ /* 0x000fe20008ffe43f */
[----:B------:R-:W-:Y:S01]  /*ae70*/  R2UR UR10, R20 ;  /* 0x00000000140a72ca */ /* 0x000fe200000e0000 */
[----:B------:R-:W-:Y:S01]  /*ae80*/  VIADD R8, R8, 0x1 ;  /* 0x0000000108087836 */ /* 0x000fe20000000000 */
[----:B------:R-:W-:Y:S01]  /*ae90*/  R2UR UR11, R18 ;  /* 0x00000000120b72ca */ /* 0x000fe200000e0000 */
[----:B------:R-:W-:Y:S01]  /*aea0*/  UIADD3 UR24, UR8, 0x180, URZ ;  /* 0x0000018008187890 */ /* 0x000fe2000fffe03f */
[----:B------:R-:W-:Y:S01]  /*aeb0*/  ISETP.GT.AND P4, PT, R6, 0x1, PT ;  /* 0x000000010600780c */ /* 0x000fe20003f84270 */
[----:B------:R-:W-:Y:S01]  /*aec0*/  UIADD3 UR16, UR16, 0x30180, URZ ;  /* 0x0003018010107890 */ /* 0x000fe2000fffe03f */
[----:B------:R-:W-:Y:S01]  /*aed0*/  ISETP.NE.AND P1, PT, R8, 0xc, PT ;  /* 0x0000000c0800780c */ /* 0x000fe20003f25270 */
[----:B------:R-:W-:Y:S01]  /*aee0*/  UIADD3.X UR35, URZ, UR33, URZ, UP2, !UPT ;  /* 0x000000213f237290 */ /* 0x000fe200097fe43f */
[----:B------:R-:W-:Y:S01]  /*aef0*/  VIADD R22, R22, 0x1 ;  /* 0x0000000116167836 */ /* 0x000fe20000000000 */
[----:B------:R-:W-:Y:S01]  /*af00*/  UIADD3 UR8, UR8, 0x18180, URZ ;  /* 0x0001818008087890 */ /* 0x000fe2000fffe03f */
[----:B------:R-:W-:Y:S01]  /*af10*/  SEL R14, RZ, 0x1, P1 ;  /* 0x00000001ff0e7807 */ /* 0x000fe20000800000 */
[----:B------:R-:W-:Y:S01]  /*af20*/  UMOV UR22, 0x0 ;  /* 0x0000000000167882 */ /* 0x000fe20000000000 */
[----:B------:R-:W-:Y:S01]  /*af30*/  UMOV UR23, 0x10000000 ;  /* 0x1000000000177882 */ /* 0x000fe20000000000 */
[----:B------:R-:W-:Y:S01]  /*af40*/  UMOV UR17, UR25 ;  /* 0x0000001900117c82 */ /* 0x000fe20008000000 */
[----:B------:R-:W-:Y:S01]  /*af50*/  UMOV UR18, UR27 ;  /* 0x0000001b00127c82 */ /* 0x000fe20008000000 */
[----:B------:R-:W-:Y:S01]  /*af60*/  UMOV UR20, UR28 ;  /* 0x0000001c00147c82 */ /* 0x000fe20008000000 */
[----:B------:R0:W-:Y:S01]  /*af70*/  UTMALDG.3D [UR24], [UR6], desc[UR22] ;  /* 0x00001618060075b4 */ /* 0x0001e20008011000 */
[----:B------:R-:W-:Y:S01]  /*af80*/  UMOV UR9, UR25 ;  /* 0x0000001900097c82 */ /* 0x000fe20008000000 */
[----:B------:R-:W-:Y:S01]  /*af90*/  UMOV UR12, UR28 ;  /* 0x0000001c000c7c82 */ /* 0x000fe20008000000 */
[----:B------:R-:W-:Y:S01]  /*afa0*/  LOP3.LUT R7, R7, R14, RZ, 0x3c, !PT ;  /* 0x0000000e07077212 */ /* 0x000fe200078e3cff */
[----:B------:R-:W-:Y:S01]  /*afb0*/  VIADD R21, R21, 0x20 ;  /* 0x0000002015157836 */ /* 0x000fe20000000000 */
[----:B------:R-:W-:Y:S01]  /*afc0*/  SEL R8, R8, RZ, P1 ;  /* 0x000000ff08087207 */ /* 0x000fe20000800000 */
[----:B------:R-:W-:Y:S01]  /*afd0*/  VIADD R20, R20, 0x40 ;  /* 0x0000004014147836 */ /* 0x000fe20000000000 */
[----:B------:R0:W-:Y:S01]  /*afe0*/  UTMALDG.3D [UR16], [UR14], desc[UR22] ;  /* 0x000016100e0075b4 */ /* 0x0001e20008011000 */
[----:B------:R0:W-:Y:S02]  /*aff0*/  UTMALDG.3D [UR8], [UR34], desc[UR22] ;  /* 0x00001608220075b4 */ /* 0x0001e40008011000 */
[----:B0-----:R-:W-:Y:S05]  /*b000*/  @P4 BRA `(.L_x_263) ;  /* 0xfffffffc00204947 */ /* 0x001fea000383ffff */
.L_x_259:
[----:B------:R-:W-:Y:S05]  /*b010*/  BSYNC B1 ;  /* 0x0000000000017941 */ /* 0x000fea0003800000 */
.L_x_258:
[----:B------:R-:W-:Y:S01]  /*b020*/  LOP3.LUT P4, RZ, R15, 0xff, RZ, 0xc0, !PT ;  /* 0x000000ff0fff7812 */ /* 0x000fe2000788c0ff */
[----:B------:R-:W-:Y:S01]  /*b030*/  IMAD.IADD R13, R12, 0x1, R13 ;  /* 0x000000010c0d7824 */ /* 0x000fe200078e020d */
[----:B------:R-:W-:Y:S01]  /*b040*/  IADD3 R2, P5, R2, UR30, RZ ;  /* 0x0000001e02027c10 */ /* 0x000fe2000ffbe0ff */
[----:B------:R-:W-:Y:S01]  /*b050*/  ULDC.64 UR6, c[0x0][0x750] ;  /* 0x0001d40000067ab9 */ /* 0x000fe20000000a00 */
[----:B------:R-:W-:Y:S01]  /*b060*/  BSSY B1, `(.L_x_264) ;  /* 0x0000069000017945 */ /* 0x000fe20003800000 */
[----:B------:R-:W-:Y:S01]  /*b070*/  IMAD.MOV.U32 R14, RZ, RZ, -0x1 ;  /* 0xffffffffff0e7424 */ /* 0x000fe200078e00ff */
[----:B------:R-:W-:Y:S01]  /*b080*/  ISETP.GT.U32.AND P1, PT, R13, 0xb, PT ;  /* 0x0000000b0d00780c */ /* 0x000fe20003f24070 */
[----:B------:R-:W-:Y:S01]  /*b090*/  IMAD.MOV.U32 R10, RZ, RZ, -0x1 ;  /* 0xffffffffff0a7424 */ /* 0x000fe200078e00ff */
[----:B------:R-:W-:Y:S02]  /*b0a0*/  IADD3.X R3, R3, UR13, RZ, P5, !PT ;  /* 0x0000000d03037c10 */ /* 0x000fe4000affe4ff */
[----:B------:R-:W-:-:S02]  /*b0b0*/  ISETP.LT.U32.AND P1, PT, R12, 0xc, P1 ;  /* 0x0000000c0c00780c */ /* 0x000fc40000f21070 */
[----:B------:R-:W-:Y:S01]  /*b0c0*/  PRMT R15, RZ, 0x7610, R15 ;  /* 0x00007610ff0f7816 */ /* 0x000fe2000000000f */
[----:B------:R-:W0:Y:S01]  /*b0d0*/  @P4 S2R R7, SR_CgaCtaId ;  /* 0x0000000000074919 */ /* 0x000e220000008800 */
[----:B------:R-:W-:-:S04]  /*b0e0*/  @P4 MOV R6, 0x400 ;  /* 0x0000040000064802 */ /* 0x000fc80000000f00 */
[----:B0-----:R-:W-:Y:S01]  /*b0f0*/  @P4 LEA R8, R7, R6, 0x18 ;  /* 0x0000000607084211 */ /* 0x001fe200078ec0ff */
[----:B------:R-:W-:Y:S01]  /*b100*/  IMAD.WIDE.U32 R6, R13, -0x55555555, RZ ;  /* 0xaaaaaaab0d067825 */ /* 0x000fe200078e00ff */
[----:B------:R-:W-:Y:S02]  /*b110*/  SEL R6, RZ, 0x1, !P1 ;  /* 0x00000001ff067807 */ /* 0x000fe40004800000 */
[----:B------:R-:W-:Y:S01]  /*b120*/  ISETP.GE.U32.AND P1, PT, R2, UR6, PT ;  /* 0x0000000602007c0c */ /* 0x000fe2000bf26070 */
[----:B------:R0:W-:Y:S01]  /*b130*/  @P4 SYNCS.ARRIVE.TRANS64.A1T0 RZ, [R8+URZ+0xd8], RZ ;  /* 0x0000d8ff08ff49a7 */ /* 0x0001e2000810003f */
[----:B------:R-:W-:Y:S02]  /*b140*/  ISETP.GE.U32.AND P4, PT, R12, 0xc, PT ;  /* 0x0000000c0c00780c */ /* 0x000fe40003f86070 */
[----:B------:R-:W-:Y:S02]  /*b150*/  ISETP.GE.U32.AND.EX P1, PT, R3, UR7, PT, P1 ;  /* 0x0000000703007c0c */ /* 0x000fe4000bf26110 */
[----:B------:R-:W-:-:S02]  /*b160*/  LOP3.LUT R5, R5, R6, RZ, 0x3c, !PT ;  /* 0x0000000605057212 */ /* 0x000fc400078e3cff */
[----:B------:R-:W-:Y:S02]  /*b170*/  PRMT R6, RZ, 0x7610, R6 ;  /* 0x00007610ff067816 */ /* 0x000fe40000000006 */
[----:B0-----:R-:W-:Y:S01]  /*b180*/  SHF.R.U32.HI R8, RZ, 0x3, R7 ;  /* 0x00000003ff087819 */ /* 0x001fe20000011607 */
[----:B------:R-:W-:-:S04]  /*b190*/  IMAD.MOV.U32 R7, RZ, RZ, -0x1 ;  /* 0xffffffffff077424 */ /* 0x000fc800078e00ff */
[----:B------:R-:W-:Y:S01]  /*b1a0*/  IMAD R13, R8, -0xc, R13 ;  /* 0xfffffff4080d7824 */ /* 0x000fe200078e020d */
[----:B------:R-:W-:Y:S01]  /*b1b0*/  @P4 LOP3.LUT R5, R5, 0x1, R8, 0x78, !PT ;  /* 0x0000000105054812 */ /* 0x000fe200078e7808 */
[----:B------:R-:W-:Y:S06]  /*b1c0*/  @P1 BRA `(.L_x_265) ;  /* 0x0000000400481947 */ /* 0x000fec0003800000 */
[----:B------:R-:W-:Y:S01]  /*b1d0*/  ULDC.64 UR6, c[0x0][0x728] ;  /* 0x0001ca0000067ab9 */ /* 0x000fe20000000a00 */
[----:B------:R-:W0:Y:S01]  /*b1e0*/  S2R R17, SR_CTAID.X ;  /* 0x0000000000117919 */ /* 0x000e220000002500 */
[----:B------:R-:W-:Y:S01]  /*b1f0*/  ISETP.NE.U32.AND P1, PT, RZ, UR6, PT ;  /* 0x00000006ff007c0c */ /* 0x000fe2000bf25070 */
[----:B------:R-:W-:Y:S01]  /*b200*/  ULDC UR9, c[0x0][0x730] ;  /* 0x0001cc0000097ab9 */ /* 0x000fe20000000800 */
[----:B------:R-:W-:Y:S01]  /*b210*/  IMAD.MOV.U32 R6, RZ, RZ, R2 ;  /* 0x000000ffff067224 */ /* 0x000fe200078e0002 */
[----:B------:R-:W1:Y:S01]  /*b220*/  S2R R14, SR_CTAID.Y ;  /* 0x00000000000e7919 */ /* 0x000e620000002600 */
[----:B------:R-:W-:Y:S01]  /*b230*/  ISETP.NE.AND.EX P1, PT, RZ, UR7, PT, P1 ;  /* 0x00000007ff007c0c */ /* 0x000fe2000bf25310 */
[----:B------:R-:W-:-:S12]  /*b240*/  IMAD.MOV.U32 R7, RZ, RZ, R3 ;  /* 0x000000ffff077224 */ /* 0x000fd800078e0003 */
[----:B------:R-:W-:Y:S05]  /*b250*/  @!P1 BRA `(.L_x_266) ;  /* 0x0000000000289947 */ /* 0x000fea0003800000 */
[----:B------:R-:W-:Y:S02]  /*b260*/  ULDC UR8, c[0x0][0x734] ;  /* 0x0001cd0000087ab9 */ /* 0x000fe40000000800 */
[----:B------:R-:W-:-:S05]  /*b270*/  IADD3 R11, P1, R2, UR8, RZ ;  /* 0x00000008020b7c10 */ /* 0x000fca000ff3e0ff */
[----:B------:R-:W-:-:S04]  /*b280*/  IMAD.X R19, RZ, RZ, R3, P1 ;  /* 0x000000ffff137224 */ /* 0x000fc800008e0603 */
[----:B------:R-:W-:-:S04]  /*b290*/  IMAD.WIDE.U32 R8, R19, UR6, RZ ;  /* 0x0000000613087c25 */ /* 0x000fc8000f8e00ff */
[----:B------:R-:W-:-:S04]  /*b2a0*/  IMAD.WIDE.U32 R8, P1, R11, UR7, R8 ;  /* 0x000000070b087c25 */ /* 0x000fc8000f820008 */
[----:B------:R-:W-:-:S04]  /*b2b0*/  IMAD.WIDE.U32 R10, R11, UR6, RZ ;  /* 0x000000060b0a7c25 */ /* 0x000fc8000f8e00ff */
[----:B------:R-:W-:Y:S01]  /*b2c0*/  IMAD.X R7, RZ, RZ, RZ, P1 ;  /* 0x000000ffff077224 */ /* 0x000fe200008e06ff */
[----:B------:R-:W-:Y:S01]  /*b2d0*/  IADD3 RZ, P1, R11, R8, RZ ;  /* 0x000000080bff7210 */ /* 0x000fe20007f3e0ff */
[----:B------:R-:W-:-:S04]  /*b2e0*/  IMAD.MOV.U32 R6, RZ, RZ, R9 ;  /* 0x000000ffff067224 */ /* 0x000fc800078e0009 */
[----:B------:R-:W-:-:S08]  /*b2f0*/  IMAD.WIDE.U32.X R6, R19, UR7, R6, P1 ;  /* 0x0000000713067c25 */ /* 0x000fd000088e0406 */
.L_x_266:
[--C-:B------:R-:W-:Y:S01]  /*b300*/  SHF.R.U64 R10, R6, UR9, R7.reuse ;  /* 0x00000009060a7c19 */ /* 0x100fe20008001207 */
[----:B------:R-:W-:Y:S01]  /*b310*/  ULDC.64 UR6, c[0x0][0x720] ;  /* 0x0001c80000067ab9 */ /* 0x000fe20000000a00 */
[----:B------:R-:W-:Y:S01]  /*b320*/  SHF.R.U32.HI R6, RZ, UR9, R7 ;  /* 0x00000009ff067c19 */ /* 0x000fe20008011607 */
[----:B------:R-:W2:Y:S01]  /*b330*/  LDC R22, c[0x0][0x144] ;  /* 0x00005100ff167b82 */ /* 0x000ea20000000800 */
[----:B------:R-:W-:Y:S01]  /*b340*/  IADD3 R9, P1, RZ, -R10, RZ ;  /* 0x8000000aff097210 */ /* 0x000fe20007f3e0ff */
[----:B------:R-:W-:Y:S01]  /*b350*/  ULDC.64 UR10, c[0x0][0x740] ;  /* 0x0001d000000a7ab9 */ /* 0x000fe20000000a00 */
[----:B0-----:R-:W-:Y:S01]  /*b360*/  I2FP.F32.U32 R11, R17 ;  /* 0x00000011000b7245 */ /* 0x001fe20000201000 */
[----:B------:R-:W-:Y:S02]  /*b370*/  ULDC UR8, c[0x0][0x708] ;  /* 0x0001c20000087ab9 */ /* 0x000fe40000000800 */
[----:B------:R-:W-:Y:S01]  /*b380*/  IMAD.X R6, RZ, RZ, ~R6, P1 ;  /* 0x000000ffff067224 */ /* 0x000fe200008e0e06 */
[----:B------:R-:W-:Y:S01]  /*b390*/  ISETP.NE.U32.AND P1, PT, RZ, UR10, PT ;  /* 0x0000000aff007c0c */ /* 0x000fe2000bf25070 */
[----:B------:R-:W0:Y:S02]  /*b3a0*/  LDC R19, c[0x0][0x148] ;  /* 0x00005200ff137b82 */ /* 0x000e240000000800 */
[----:B------:R-:W-:Y:S01]  /*b3b0*/  IMAD R8, R6, UR6, RZ ;  /* 0x0000000606087c24 */ /* 0x000fe2000f8e02ff */
[----:B------:R-:W-:Y:S01]  /*b3c0*/  ISETP.NE.AND.EX P1, PT, RZ, UR11, PT, P1 ;  /* 0x0000000bff007c0c */ /* 0x000fe2000bf25310 */
[----:B------:R-:W-:Y:S01]  /*b3d0*/  IMAD.WIDE.U32 R6, R9, UR6, R2 ;  /* 0x0000000609067c25 */ /* 0x000fe2000f8e0002 */
[----:B------:R-:W-:-:S03]  /*b3e0*/  ULDC UR6, c[0x0][0x150] ;  /* 0x0000540000067ab9 */ /* 0x000fc60000000800 */
[----:B------:R-:W-:Y:S02]  /*b3f0*/  IMAD R9, R9, UR7, R8 ;  /* 0x0000000709097c24 */ /* 0x000fe4000f8e0208 */
[----:B------:R-:W-:Y:S01]  /*b400*/  FMUL R8, R11, UR6 ;  /* 0x000000060b087c20 */ /* 0x000fe20008400000 */
[----:B------:R-:W-:Y:S01]  /*b410*/  ULDC UR6, c[0x0][0x718] ;  /* 0x0001c60000067ab9 */ /* 0x000fe20000000800 */
[----:B------:R-:W-:Y:S01]  /*b420*/  ULDC UR7, c[0x0][0x154] ;  /* 0x0000550000077ab9 */ /* 0x000fe20000000800 */
[----:B------:R-:W-:-:S03]  /*b430*/  IMAD.IADD R7, R7, 0x1, R9 ;  /* 0x0000000107077824 */ /* 0x000fc600078e0209 */
[----:B------:R-:W3:Y:S02]  /*b440*/  F2I.U32.TRUNC.NTZ R8, R8 ;  /* 0x0000000800087305 */ /* 0x000ee4000020f000 */
[----:B------:R-:W-:Y:S02]  /*b450*/  SHF.R.U64 R11, R6, UR6, R7 ;  /* 0x00000006060b7c19 */ /* 0x000fe40008001207 */
[----:B-1----:R-:W-:-:S05]  /*b460*/  I2FP.F32.U32 R6, R14 ;  /* 0x0000000e00067245 */ /* 0x002fca0000201000 */
[----:B------:R-:W-:Y:S01]  /*b470*/  FMUL R21, R6, UR7 ;  /* 0x0000000706157c20 */ /* 0x000fe20008400000 */
[----:B------:R-:W-:Y:S01]  /*b480*/  SHF.R.U32.HI R6, RZ, UR6, R7 ;  /* 0x00000006ff067c19 */ /* 0x000fe20008011607 */
[----:B------:R-:W-:-:S03]  /*b490*/  ULDC UR6, c[0x0][0x758] ;  /* 0x0001d60000067ab9 */ /* 0x000fc60000000800 */
[--C-:B------:R-:W-:Y:S01]  /*b4a0*/  SHF.R.U64 R20, R11, UR8, R6.reuse ;  /* 0x000000080b147c19 */ /* 0x100fe20008001206 */
[----:B------:R-:W1:Y:S01]  /*b4b0*/  F2I.U32.TRUNC.NTZ R21, R21 ;  /* 0x0000001500157305 */ /* 0x000e62000020f000 */
[----:B------:R-:W-:Y:S01]  /*b4c0*/  SHF.R.U32.HI R7, RZ, UR8, R6 ;  /* 0x00000008ff077c19 */ /* 0x000fe20008011606 */
[----:B---3--:R-:W-:-:S03]  /*b4d0*/  IMAD.MOV R8, RZ, RZ, -R8 ;  /* 0x000000ffff087224 */ /* 0x008fc600078e0a08 */
[----:B------:R-:W-:Y:S01]  /*b4e0*/  SHF.R.U64 R18, R20, UR6, R7 ;  /* 0x0000000614127c19 */ /* 0x000fe20008001207 */
[----:B--2---:R-:W-:Y:S01]  /*b4f0*/  IMAD R17, R22, R8, R17 ;  /* 0x0000000816117224 */ /* 0x004fe200078e0211 */
[----:B------:R-:W-:-:S03]  /*b500*/  SHF.R.U32.HI R23, RZ, UR6, R7 ;  /* 0x00000006ff177c19 */ /* 0x000fc60008011607 */
[----:B------:R-:W-:Y:S02]  /*b510*/  IMAD.MOV.U32 R6, RZ, RZ, R18 ;  /* 0x000000ffff067224 */ /* 0x000fe400078e0012 */
[----:B------:R-:W-:Y:S01]  /*b520*/  IMAD.MOV.U32 R7, RZ, RZ, R23 ;  /* 0x000000ffff077224 */ /* 0x000fe200078e0017 */
[----:B-1----:R-:W-:Y:S06]  /*b530*/  @!P1 BRA `(.L_x_267) ;  /* 0x0000000000289947 */ /* 0x002fec0003800000 */
[----:B------:R-:W-:Y:S02]  /*b540*/  ULDC UR6, c[0x0][0x74c] ;  /* 0x0001d30000067ab9 */ /* 0x000fe40000000800 */
[----:B------:R-:W-:-:S05]  /*b550*/  IADD3 R7, P1, R18, UR6, RZ ;  /* 0x0000000612077c10 */ /* 0x000fca000ff3e0ff */
[----:B------:R-:W-:-:S04]  /*b560*/  IMAD.X R23, RZ, RZ, R23, P1 ;  /* 0x000000ffff177224 */ /* 0x000fc800008e0617 */
[----:B------:R-:W-:-:S04]  /*b570*/  IMAD.WIDE.U32 R8, R23, UR10, RZ ;  /* 0x0000000a17087c25 */ /* 0x000fc8000f8e00ff */
[----:B------:R-:W-:-:S04]  /*b580*/  IMAD.WIDE.U32 R8, P1, R7, UR11, R8 ;  /* 0x0000000b07087c25 */ /* 0x000fc8000f820008 */
[----:B------:R-:W-:-:S04]  /*b590*/  IMAD.WIDE.U32 R6, R7, UR10, RZ ;  /* 0x0000000a07067c25 */ /* 0x000fc8000f8e00ff */
[----:B------:R-:W-:Y:S01]  /*b5a0*/  IMAD.MOV.U32 R6, RZ, RZ, R9 ;  /* 0x000000ffff067224 */ /* 0x000fe200078e0009 */
[----:B------:R-:W-:Y:S01]  /*b5b0*/  IADD3 RZ, P4, R7, R8, RZ ;  /* 0x0000000807ff7210 */ /* 0x000fe20007f9e0ff */
[----:B------:R-:W-:-:S04]  /*b5c0*/  IMAD.X R7, RZ, RZ, RZ, P1 ;  /* 0x000000ffff077224 */ /* 0x000fc800008e06ff */
[----:B------:R-:W-:-:S08]  /*b5d0*/  IMAD.WIDE.U32.X R6, R23, UR11, R6, P4 ;  /* 0x0000000b17067c25 */ /* 0x000fd0000a0e0406 */
.L_x_267:
[----:B------:R-:W-:Y:S01]  /*b5e0*/  ULDC UR6, c[0x0][0x748] ;  /* 0x0001d20000067ab9 */ /* 0x000fe20000000800 */
[----:B------:R-:W-:Y:S01]  /*b5f0*/  LOP3.LUT R20, R20, UR21, RZ, 0xc0, !PT ;  /* 0x0000001514147c12 */ /* 0x000fe2000f8ec0ff */
[----:B------:R-:W-:Y:S01]  /*b600*/  IMAD.MOV R21, RZ, RZ, -R21 ;  /* 0x000000ffff157224 */ /* 0x000fe200078e0a15 */
[----:B------:R-:W-:Y:S01]  /*b610*/  SHF.R.U64 R7, R6, UR6, R7 ;  /* 0x0000000606077c19 */ /* 0x000fe20008001207 */
[----:B------:R-:W-:Y:S01]  /*b620*/  ULDC UR6, c[0x0][0x738] ;  /* 0x0001ce0000067ab9 */ /* 0x000fe20000000800 */
[----:B------:R-:W-:Y:S01]  /*b630*/  LOP3.LUT R11, R11, UR4, RZ, 0xc0, !PT ;  /* 0x000000040b0b7c12 */ /* 0x000fe2000f8ec0ff */
[----:B0-----:R-:W-:Y:S01]  /*b640*/  @P3 IMAD R17, R19, R21, R14 ;  /* 0x0000001513113224 */ /* 0x001fe200078e020e */
[----:B------:R-:W-:Y:S01]  /*b650*/  ULDC UR7, c[0x0][0x710] ;  /* 0x0001c40000077ab9 */ /* 0x000fe20000000800 */
[----:B------:R-:W-:Y:S02]  /*b660*/  IMAD.MOV R9, RZ, RZ, -R7 ;  /* 0x000000ffff097224 */ /* 0x000fe400078e0a07 */
[----:B------:R-:W-:-:S02]  /*b670*/  IMAD R20, R7, UR5, R20 ;  /* 0x0000000507147c24 */ /* 0x000fc4000f8e0214 */
[----:B------:R-:W-:Y:S01]  /*b680*/  IMAD R18, R9, UR6, R18 ;  /* 0x0000000609127c24 */ /* 0x000fe2000f8e0212 */
[----:B------:R-:W-:Y:S01]  /*b690*/  ULDC UR6, c[0x0][0x700] ;  /* 0x0001c00000067ab9 */ /* 0x000fe20000000800 */
[----:B------:R-:W-:Y:S02]  /*b6a0*/  IMAD R17, R20, UR7, R17 ;  /* 0x0000000714117c24 */ /* 0x000fe4000f8e0211 */
[----:B------:R-:W-:Y:S02]  /*b6b0*/  IMAD R18, R18, UR6, R11 ;  /* 0x0000000612127c24 */ /* 0x000fe4000f8e020b */
[----:B------:R-:W-:-:S03]  /*b6c0*/  IMAD.MOV.U32 R6, RZ, RZ, 0x1 ;  /* 0x00000001ff067424 */ /* 0x000fc600078e00ff */
[----:B------:R-:W-:Y:S02]  /*b6d0*/  SEL R14, R18, R17, !P3 ;  /* 0x00000011120e7207 */ /* 0x000fe40005800000 */
[----:B------:R-:W-:-:S07]  /*b6e0*/  SEL R7, R17, R18, !P3 ;  /* 0x0000001211077207 */ /* 0x000fce0005800000 */
.L_x_265:
[----:B------:R-:W-:Y:S05]  /*b6f0*/  BSYNC B1 ;  /* 0x0000000000017941 */ /* 0x000fea0003800000 */
.L_x_264:
[----:B------:R-:W-:-:S13]  /*b700*/  LOP3.LUT P1, RZ, R6, 0xff, RZ, 0xc0, !PT ;  /* 0x000000ff06ff7812 */ /* 0x000fda000782c0ff */
[----:B------:R-:W-:Y:S05]  /*b710*/  @P1 BRA `(.L_x_268) ;  /* 0xfffffff400241947 */ /* 0x000fea000383ffff */
[----:B------:R-:W-:Y:S05]  /*b720*/  BSYNC B0 ;  /* 0x0000000000007941 */ /* 0x000fea0003800000 */
.L_x_256:
[----:B------:R-:W-:-:S03]  /*b730*/  UMOV UR6, 0xffffffff ;  /* 0xffffffff00067882 */ /* 0x000fc60000000000 */
[----:B------:R-:W-:Y:S05]  /*b740*/  BRA.DIV UR6, `(.L_x_269) ;  /* 0x0000000a06247947 */ /* 0x000fea000b800000 */
[----:B------:R-:W-:-:S13]  /*b750*/  ELECT P0, URZ, PT ;  /* 0x00000000003f782f */ /* 0x000fda0003800000 */
.L_x_291:
[----:B------:R-:W-:Y:S04]  /*b760*/  BSSY B0, `(.L_x_270) ;  /* 0x0000073000007945 */ /* 0x000fe80003800000 */
[----:B------:R-:W-:Y:S05]  /*b770*/  @!P0 BRA `(.L_x_271) ;  /* 0x0000000400c48947 */ /* 0x000fea0003800000 */
[----:B------:R-:W-:-:S04]  /*b780*/  LOP3.LUT R4, R4, 0x2, RZ, 0xfc, !PT ;  /* 0x0000000204047812 */ /* 0x000fc800078efcff */
[----:B------:R-:W-:-:S13]  /*b790*/  ISETP.NE.AND P0, PT, R4, 0x3, PT ;  /* 0x000000030400780c */ /* 0x000fda0003f05270 */
[----:B------:R-:W-:Y:S05]  /*b7a0*/  @!P0 BRA `(.L_x_272) ;  /* 0x0000000000048947 */ /* 0x000fea0003800000 */
[----:B------:R-:W-:Y:S01]  /*b7b0*/  BPT.TRAP 0x1 ;  /* 0x000000040000795c */ /* 0x000fe20000300000 */
.L_x_272:
[----:B------:R-:W0:Y:S01]  /*b7c0*/  S2R R3, SR_CgaCtaId ;  /* 0x0000000000037919 */ /* 0x000e220000008800 */
[----:B------:R-:W-:-:S04]  /*b7d0*/  MOV R0, 0x400 ;  /* 0x0000040000007802 */ /* 0x000fc80000000f00 */
[----:B0-----:R-:W-:Y:S02]  /*b7e0*/  LEA R0, R3, R0, 0x18 ;  /* 0x0000000003007211 */ /* 0x001fe400078ec0ff */
[----:B------:R-:W-:-:S03]  /*b7f0*/  SHF.L.U32 R3, R5, 0x1f, RZ ;  /* 0x0000001f05037819 */ /* 0x000fc600000006ff */
[----:B------:R-:W-:-:S04]  /*b800*/  VIADD R0, R0, 0x60 ;  /* 0x0000006000007836 */ /* 0x000fc80000000000 */
[C---:B------:R-:W-:Y:S02]  /*b810*/  IMAD R6, R13.reuse, 0x8, R0 ;  /* 0x000000080d067824 */ /* 0x040fe400078e0200 */
[----:B------:R-:W-:Y:S02]  /*b820*/  VIADD R13, R13, 0x1 ;  /* 0x000000010d0d7836 */ /* 0x000fe40000000000 */
[----:B------:R-:W0:Y:S03]  /*b830*/  SYNCS.PHASECHK.TRANS64.TRYWAIT P0, [R6+URZ], R3 ;  /* 0x00000003060075a7 */ /* 0x000e26000800017f */
[----:B------:R-:W-:-:S04]  /*b840*/  ISETP.NE.AND P1, PT, R13, 0xc, PT ;  /* 0x0000000c0d00780c */ /* 0x000fc80003f25270 */
[----:B------:R-:W-:Y:S02]  /*b850*/  SEL R2, RZ, 0x1, P1 ;  /* 0x00000001ff027807 */ /* 0x000fe40000800000 */
[----:B------:R-:W-:Y:S02]  /*b860*/  SEL R13, R13, RZ, P1 ;  /* 0x000000ff0d0d7207 */ /* 0x000fe40000800000 */
[----:B------:R-:W-:-:S03]  /*b870*/  LOP3.LUT R8, R5, R2, RZ, 0x3c, !PT ;  /* 0x0000000205087212 */ /* 0x000fc600078e3cff */
[----:B------:R-:W-:Y:S01]  /*b880*/  IMAD R7, R13, 0x8, R0 ;  /* 0x000000080d077824 */ /* 0x000fe200078e0200 */
[----:B------:R-:W-:Y:S01]  /*b890*/  SHF.L.U32 R4, R8, 0x1f, RZ ;  /* 0x0000001f08047819 */ /* 0x000fe200000006ff */
[----:B0-----:R-:W-:Y:S06]  /*b8a0*/  @!P0 BRA `(.L_x_273) ;  /* 0x0000000400f08947 */ /* 0x001fec0003800000 */
.L_x_292:
[----:B------:R-:W1:Y:S01]  /*b8b0*/  SYNCS.PHASECHK.TRANS64.TRYWAIT P0, [R7+URZ], R4 ;  /* 0x00000004070075a7 */ /* 0x000e62000800017f */
[----:B------:R-:W-:-:S05]  /*b8c0*/  VIADD R2, R13, 0x1 ;  /* 0x000000010d027836 */ /* 0x000fca0000000000 */
[----:B------:R-:W-:-:S04]  /*b8d0*/  ISETP.NE.AND P1, PT, R2, 0xc, PT ;  /* 0x0000000c0200780c */ /* 0x000fc80003f25270 */
[----:B0-----:R-:W-:Y:S02]  /*b8e0*/  SEL R3, RZ, 0x1, P1 ;  /* 0x00000001ff037807 */ /* 0x001fe40000800000 */
[----:B------:R-:W-:Y:S02]  /*b8f0*/  SEL R9, R2, RZ, P1 ;  /* 0x000000ff02097207 */ /* 0x000fe40000800000 */
[----:B------:R-:W-:-:S03]  /*b900*/  LOP3.LUT R8, R8, R3, RZ, 0x3c, !PT ;  /* 0x0000000308087212 */ /* 0x000fc600078e3cff */
[----:B------:R-:W-:Y:S01]  /*b910*/  IMAD R6, R9, 0x8, R0 ;  /* 0x0000000809067824 */ /* 0x000fe200078e0200 */
[----:B------:R-:W-:Y:S01]  /*b920*/  SHF.L.U32 R5, R8, 0x1f, RZ ;  /* 0x0000001f08057819 */ /* 0x000fe200000006ff */
[----:B-1----:R-:W-:Y:S06]  /*b930*/  @!P0 BRA `(.L_x_274) ;  /* 0x0000000400e08947 */ /* 0x002fec0003800000 */
.L_x_293:
[----:B------:R-:W1:Y:S01]  /*b940*/  SYNCS.PHASECHK.TRANS64.TRYWAIT P0, [R6+URZ], R5 ;  /* 0x00000005060075a7 */ /* 0x000e62000800017f */
[----:B------:R-:W-:-:S05]  /*b950*/  VIADD R2, R9, 0x1 ;  /* 0x0000000109027836 */ /* 0x000fca0000000000 */
[----:B------:R-:W-:-:S04]  /*b960*/  ISETP.NE.AND P1, PT, R2, 0xc, PT ;  /* 0x0000000c0200780c */ /* 0x000fc80003f25270 */
[----:B------:R-:W-:Y:S02]  /*b970*/  SEL R3, RZ, 0x1, P1 ;  /* 0x00000001ff037807 */ /* 0x000fe40000800000 */
[----:B0-----:R-:W-:Y:S02]  /*b980*/  SEL R7, R2, RZ, P1 ;  /* 0x000000ff02077207 */ /* 0x001fe40000800000 */
[----:B------:R-:W-:-:S03]  /*b990*/  LOP3.LUT R8, R8, R3, RZ, 0x3c, !PT ;  /* 0x0000000308087212 */ /* 0x000fc600078e3cff */
[----:B------:R-:W-:Y:S01]  /*b9a0*/  IMAD R9, R7, 0x8, R0 ;  /* 0x0000000807097824 */ /* 0x000fe200078e0200 */
[----:B------:R-:W-:Y:S01]  /*b9b0*/  SHF.L.U32 R4, R8, 0x1f, RZ ;  /* 0x0000001f08047819 */ /* 0x000fe200000006ff */
[----:B-1----:R-:W-:Y:S06]  /*b9c0*/  @!P0 BRA `(.L_x_275) ;  /* 0x0000000400d08947 */ /* 0x002fec0003800000 */
.L_x_294:
[----:B------:R-:W1:Y:S01]  /*b9d0*/  SYNCS.PHASECHK.TRANS64.TRYWAIT P0, [R9+URZ], R4 ;  /* 0x00000004090075a7 */ /* 0x000e62000800017f */
[----:B------:R-:W-:-:S05]  /*b9e0*/  VIADD R2, R7, 0x1 ;  /* 0x0000000107027836 */ /* 0x000fca0000000000 */
[----:B------:R-:W-:-:S04]  /*b9f0*/  ISETP.NE.AND P1, PT, R2, 0xc, PT ;  /* 0x0000000c0200780c */ /* 0x000fc80003f25270 */
[----:B------:R-:W-:Y:S02]  /*ba00*/  SEL R3, RZ, 0x1, P1 ;  /* 0x00000001ff037807 */ /* 0x000fe40000800000 */
[----:B------:R-:W-:Y:S02]  /*ba10*/  SEL R7, R2, RZ, P1 ;  /* 0x000000ff02077207 */ /* 0x000fe40000800000 */
[----:B------:R-:W-:-:S03]  /*ba20*/  LOP3.LUT R8, R8, R3, RZ, 0x3c, !PT ;  /* 0x0000000308087212 */ /* 0x000fc600078e3cff */
[----:B0-----:R-:W-:Y:S01]  /*ba30*/  IMAD R6, R7, 0x8, R0 ;  /* 0x0000000807067824 */ /* 0x001fe200078e0200 */
[----:B------:R-:W-:Y:S01]  /*ba40*/  SHF.L.U32 R5, R8, 0x1f, RZ ;  /* 0x0000001f08057819 */ /* 0x000fe200000006ff */
[----:B-1----:R-:W-:Y:S06]  /*ba50*/  @!P0 BRA `(.L_x_276) ;  /* 0x0000000400c08947 */ /* 0x002fec0003800000 */
.L_x_295:
        /* <DEDUP_REMOVED lines=9> */
.L_x_296:
        /* <DEDUP_REMOVED lines=9> */
.L_x_297:
        /* <DEDUP_REMOVED lines=9> */
.L_x_298:
        /* <DEDUP_REMOVED lines=9> */
.L_x_299:
        /* <DEDUP_REMOVED lines=9> */
.L_x_300:
        /* <DEDUP_REMOVED lines=9> */
.L_x_301:
[----:B------:R-:W1:Y:S01]  /*bdc0*/  SYNCS.PHASECHK.TRANS64.TRYWAIT P0, [R6+URZ], R5 ;  /* 0x00000005060075a7 */ /* 0x000e62000800017f */
[----:B------:R-:W-:-:S05]  /*bdd0*/  VIADD R2, R7, 0x1 ;  /* 0x0000000107027836 */ /* 0x000fca0000000000 */
[----:B------:R-:W-:-:S04]  /*bde0*/  ISETP.NE.AND P1, PT, R2, 0xc, PT ;  /* 0x0000000c0200780c */ /* 0x000fc80003f25270 */
[----:B0-----:R-:W-:Y:S02]  /*bdf0*/  SEL R4, RZ, 0x1, P1 ;  /* 0x00000001ff047807 */ /* 0x001fe40000800000 */
[----:B------:R-:W-:Y:S02]  /*be00*/  SEL R3, R2, RZ, P1 ;  /* 0x000000ff02037207 */ /* 0x000fe40000800000 */
[----:B------:R-:W-:Y:S01]  /*be10*/  LOP3.LUT R4, R11, R4, RZ, 0x3c, !PT ;  /* 0x000000040b047212 */ /* 0x000fe200078e3cff */
[----:B-1----:R-:W-:Y:S06]  /*be20*/  @!P0 BRA `(.L_x_283) ;  /* 0x0000000400588947 */ /* 0x002fec0003800000 */
.L_x_302:
[----:B------:R-:W-:Y:S01]  /*be30*/  IMAD R3, R3, 0x8, R0 ;  /* 0x0000000803037824 */ /* 0x000fe200078e0200 */
[----:B------:R-:W-:-:S07]  /*be40*/  SHF.L.U32 R0, R4, 0x1f, RZ ;  /* 0x0000001f04007819 */ /* 0x000fce00000006ff */
.L_x_284:
[----:B-1----:R1:W2:Y:S02]  /*be50*/  SYNCS.PHASECHK.TRANS64.TRYWAIT P0, [R3+URZ], R0 ;  /* 0x00000000030075a7 */ /* 0x0022a4000800017f */
[----:B--2---:R-:W-:Y:S05]  /*be60*/  @!P0 NANOSLEEP.SYNCS 0x989680 ;  /* 0x009896800000895d */ /* 0x004fea0003900000 */
[----:B------:R-:W2:Y:S02]  /*be70*/  @!P0 SYNCS.PHASECHK.TRANS64 P0, [R3+URZ], R0 ;  /* 0x00000000030085a7 */ /* 0x000ea4000800007f */
[----:B--2---:R-:W-:Y:S05]  /*be80*/  @!P0 BRA `(.L_x_284) ;  /* 0xfffffffc00f08947 */ /* 0x004fea000383ffff */
.L_x_271:
[----:B------:R-:W-:Y:S05]  /*be90*/  BSYNC B0 ;  /* 0x0000000000007941 */ /* 0x000fea0003800000 */
.L_x_270:
[----:B------:R-:W-:Y:S05]  /*bea0*/  EXIT ;  /* 0x000000000000794d */ /* 0x000fea0003800000 */
.L_x_18:
[----:B-1----:R-:W-:-:S04]  /*beb0*/  IMAD.U32 R12, RZ, RZ, UR8 ;  /* 0x00000008ff0c7e24 */ /* 0x002fc8000f8e00ff */
[----:B------:R1:W4:Y:S03]  /*bec0*/  SYNCS.PHASECHK.TRANS64.TRYWAIT P0, [R12+URZ], R11 ;  /* 0x0000000b0c0075a7 */ /* 0x000326000800017f */
[----:B----4-:R-:W-:Y:S05]  /*bed0*/  @!P0 NANOSLEEP.SYNCS 0x989680 ;  /* 0x009896800000895d */ /* 0x010fea0003900000 */
[----:B------:R-:W4:Y:S02]  /*bee0*/  @!P0 SYNCS.PHASECHK.TRANS64 P0, [R12+URZ], R11 ;  /* 0x0000000b0c0085a7 */ /* 0x000f24000800007f */
[----:B----4-:R-:W-:Y:S05]  /*bef0*/  @!P0 BRA `(.L_x_18) ;  /* 0xfffffffc00ec8947 */ /* 0x010fea000383ffff */
[----:B------:R-:W-:Y:S05]  /*bf00*/  BRA `(.L_x_17) ;  /* 0xffffff5800087947 */ /* 0x000fea000383ffff */
.L_x_257:
[----:B------:R-:W-:Y:S01]  /*bf10*/  BSSY B1, `(.L_x_285) ;  /* 0x0000006000017945 */ /* 0x000fe20003800000 */
[----:B------:R-:W-:-:S07]  /*bf20*/  IMAD.MOV.U32 R6, RZ, RZ, -0x1 ;  /* 0xffffffffff067424 */ /* 0x000fce00078e00ff */
[----:B------:R-:W-:Y:S05]  /*bf30*/  WARPSYNC.COLLECTIVE R6, `(.L_x_286) ;  /* 0x00000000060c7348 */ /* 0x000fea0003c00000 */
[----:B------:R-:W-:Y:S02]  /*bf40*/  ELECT P1, UR62, PT ;  /* 0x00000000003e782f */ /* 0x000fe40003820000 */
[----:B------:R-:W-:Y:S01]  /*bf50*/  MOV R6, UR62 ;  /* 0x0000003e00067c02 */ /* 0x000fe20008000f00 */
[----:B------:R-:W-:Y:S10]  /*bf60*/  ENDCOLLECTIVE ;  /* 0x000000000000791b */ /* 0x000ff40003800000 */
.L_x_286:
[----:B------:R-:W-:Y:S05]  /*bf70*/  BSYNC B1 ;  /* 0x0000000000017941 */ /* 0x000fea0003800000 */
.L_x_285:
[----:B------:R-:W-:Y:S05]  /*bf80*/  BRA `(.L_x_287) ;  /* 0xffffffec00147947 */ /* 0x000fea000383ffff */
.L_x_260:
[----:B0-----:R0:W1:Y:S02]  /*bf90*/  SYNCS.PHASECHK.TRANS64.TRYWAIT P1, [R14+URZ+0x60], R9 ;  /* 0x000060090e0075a7 */ /* 0x001064000802017f */
[----:B-1----:R-:W-:Y:S05]  /*bfa0*/  @!P1 NANOSLEEP.SYNCS 0x989680 ;  /* 0x009896800000995d */ /* 0x002fea0003900000 */
[----:B------:R-:W1:Y:S02]  /*bfb0*/  @!P1 SYNCS.PHASECHK.TRANS64 P1, [R14+URZ+0x60], R9 ;  /* 0x000060090e0095a7 */ /* 0x000e64000802007f */
[----:B-1----:R-:W-:Y:S05]  /*bfc0*/  @!P1 BRA `(.L_x_260) ;  /* 0xfffffffc00f09947 */ /* 0x002fea000383ffff */
[----:B------:R-:W-:Y:S05]  /*bfd0*/  BRA `(.L_x_288) ;  /* 0xffffffec004c7947 */ /* 0x000fea000383ffff */
.L_x_269:
[----:B------:R-:W-:Y:S01]  /*bfe0*/  BSSY B0, `(.L_x_289) ;  /* 0x0000006000007945 */ /* 0x000fe20003800000 */
[----:B------:R-:W-:-:S07]  /*bff0*/  IMAD.MOV.U32 R6, RZ, RZ, -0x1 ;  /* 0xffffffffff067424 */ /* 0x000fce00078e00ff */
[----:B------:R-:W-:Y:S05]  /*c000*/  WARPSYNC.COLLECTIVE R6, `(.L_x_290) ;  /* 0x00000000060c7348 */ /* 0x000fea0003c00000 */
[----:B------:R-:W-:Y:S02]  /*c010*/  ELECT P1, UR62, PT ;  /* 0x00000000003e782f */ /* 0x000fe40003820000 */
[----:B------:R-:W-:Y:S01]  /*c020*/  MOV R6, UR62 ;  /* 0x0000003e00067c02 */ /* 0x000fe20008000f00 */
[----:B------:R-:W-:Y:S10]  /*c030*/  ENDCOLLECTIVE ;  /* 0x000000000000791b */ /* 0x000ff40003800000 */
.L_x_290:
[----:B------:R-:W-:Y:S05]  /*c040*/  BSYNC B0 ;  /* 0x0000000000007941 */ /* 0x000fea0003800000 */
.L_x_289:
[----:B------:R-:W-:Y:S01]  /*c050*/  PLOP3.LUT P0, PT, P1, PT, PT, 0x80, 0x0 ;  /* 0x000000000000781c */ /* 0x000fe20000f0f070 */
[----:B------:R-:W-:-:S12]  /*c060*/  BRA `(.L_x_291) ;  /* 0xfffffff400bc7947 */ /* 0x000fd8000383ffff */
.L_x_273:
[----:B0-----:R0:W1:Y:S02]  /*c070*/  SYNCS.PHASECHK.TRANS64.TRYWAIT P0, [R6+URZ], R3 ;  /* 0x00000003060075a7 */ /* 0x001064000800017f */
[----:B-1----:R-:W-:Y:S05]  /*c080*/  @!P0 NANOSLEEP.SYNCS 0x989680 ;  /* 0x009896800000895d */ /* 0x002fea0003900000 */
[----:B------:R-:W1:Y:S02]  /*c090*/  @!P0 SYNCS.PHASECHK.TRANS64 P0, [R6+URZ], R3 ;  /* 0x00000003060085a7 */ /* 0x000e64000800007f */
[----:B-1----:R-:W-:Y:S05]  /*c0a0*/  @!P0 BRA `(.L_x_273) ;  /* 0xfffffffc00f08947 */ /* 0x002fea000383ffff */
[----:B------:R-:W-:Y:S05]  /*c0b0*/  BRA `(.L_x_292) ;  /* 0xfffffff400fc7947 */ /* 0x000fea000383ffff */
.L_x_274:
[----:B0-----:R0:W1:Y:S02]  /*c0c0*/  SYNCS.PHASECHK.TRANS64.TRYWAIT P0, [R7+URZ], R4 ;  /* 0x00000004070075a7 */ /* 0x001064000800017f */
[----:B-1----:R-:W-:Y:S05]  /*c0d0*/  @!P0 NANOSLEEP.SYNCS 0x989680 ;  /* 0x009896800000895d */ /* 0x002fea0003900000 */
[----:B------:R-:W1:Y:S02]  /*c0e0*/  @!P0 SYNCS.PHASECHK.TRANS64 P0, [R7+URZ], R4 ;  /* 0x00000004070085a7 */ /* 0x000e64000800007f */
[----:B-1----:R-:W-:Y:S05]  /*c0f0*/  @!P0 BRA `(.L_x_274) ;  /* 0xfffffffc00f08947 */ /* 0x002fea000383ffff */
[----:B------:R-:W-:Y:S05]  /*c100*/  BRA `(.L_x_293) ;  /* 0xfffffff8000c7947 */ /* 0x000fea000383ffff */
.L_x_275:
[----:B0-----:R0:W1:Y:S02]  /*c110*/  SYNCS.PHASECHK.TRANS64.TRYWAIT P0, [R6+URZ], R5 ;  /* 0x00000005060075a7 */ /* 0x001064000800017f */
[----:B-1----:R-:W-:Y:S05]  /*c120*/  @!P0 NANOSLEEP.SYNCS 0x989680 ;  /* 0x009896800000895d */ /* 0x002fea0003900000 */
[----:B------:R-:W1:Y:S02]  /*c130*/  @!P0 SYNCS.PHASECHK.TRANS64 P0, [R6+URZ], R5 ;  /* 0x00000005060085a7 */ /* 0x000e64000800007f */
[----:B-1----:R-:W-:Y:S05]  /*c140*/  @!P0 BRA `(.L_x_275) ;  /* 0xfffffffc00f08947 */ /* 0x002fea000383ffff */
[----:B------:R-:W-:Y:S05]  /*c150*/  BRA `(.L_x_294) ;  /* 0xfffffff8001c7947 */ /* 0x000fea000383ffff */
.L_x_276:
[----:B0-----:R0:W1:Y:S02]  /*c160*/  SYNCS.PHASECHK.TRANS64.TRYWAIT P0, [R9+URZ], R4 ;  /* 0x00000004090075a7 */ /* 0x001064000800017f */
[----:B-1----:R-:W-:Y:S05]  /*c170*/  @!P0 NANOSLEEP.SYNCS 0x989680 ;  /* 0x009896800000895d */ /* 0x002fea0003900000 */
[----:B------:R-:W1:Y:S02]  /*c180*/  @!P0 SYNCS.PHASECHK.TRANS64 P0, [R9+URZ], R4 ;  /* 0x00000004090085a7 */ /* 0x000e64000800007f */
[----:B-1----:R-:W-:Y:S05]  /*c190*/  @!P0 BRA `(.L_x_276) ;  /* 0xfffffffc00f08947 */ /* 0x002fea000383ffff */
[----:B------:R-:W-:Y:S05]  /*c1a0*/  BRA `(.L_x_295) ;  /* 0xfffffff8002c7947 */ /* 0x000fea000383ffff */
.L_x_277:
[----:B0-----:R0:W1:Y:S02]  /*c1b0*/  SYNCS.PHASECHK.TRANS64.TRYWAIT P0, [R6+URZ], R5 ;  /* 0x00000005060075a7 */ /* 0x001064000800017f */
[----:B-1----:R-:W-:Y:S05]  /*c1c0*/  @!P0 NANOSLEEP.SYNCS 0x989680 ;  /* 0x009896800000895d */ /* 0x002fea0003900000 */
[----:B------:R-:W1:Y:S02]  /*c1d0*/  @!P0 SYNCS.PHASECHK.TRANS64 P0, [R6+URZ], R5 ;  /* 0x00000005060085a7 */ /* 0x000e64000800007f */
[----:B-1----:R-:W-:Y:S05]  /*c1e0*/  @!P0 BRA `(.L_x_277) ;  /* 0xfffffffc00f08947 */ /* 0x002fea000383ffff */
[----:B------:R-:W-:Y:S05]  /*c1f0*/  BRA `(.L_x_296) ;  /* 0xfffffff8003c7947 */ /* 0x000fea000383ffff */
.L_x_278:
[----:B0-----:R0:W1:Y:S02]  /*c200*/  SYNCS.PHASECHK.TRANS64.TRYWAIT P0, [R9+URZ], R4 ;  /* 0x00000004090075a7 */ /* 0x001064000800017f */
[----:B-1----:R-:W-:Y:S05]  /*c210*/  @!P0 NANOSLEEP.SYNCS 0x989680 ;  /* 0x009896800000895d */ /* 0x002fea0003900000 */
[----:B------:R-:W1:Y:S02]  /*c220*/  @!P0 SYNCS.PHASECHK.TRANS64 P0, [R9+URZ], R4 ;  /* 0x00000004090085a7 */ /* 0x000e64000800007f */
[----:B-1----:R-:W-:Y:S05]  /*c230*/  @!P0 BRA `(.L_x_278) ;  /* 0xfffffffc00f08947 */ /* 0x002fea000383ffff */
[----:B------:R-:W-:Y:S05]  /*c240*/  BRA `(.L_x_297) ;  /* 0xfffffff8004c7947 */ /* 0x000fea000383ffff */
.L_x_279:
[----:B0-----:R0:W1:Y:S02]  /*c250*/  SYNCS.PHASECHK.TRANS64.TRYWAIT P0, [R6+URZ], R5 ;  /* 0x00000005060075a7 */ /* 0x001064000800017f */
[----:B-1----:R-:W-:Y:S05]  /*c260*/  @!P0 NANOSLEEP.SYNCS 0x989680 ;  /* 0x009896800000895d */ /* 0x002fea0003900000 */
[----:B------:R-:W1:Y:S02]  /*c270*/  @!P0 SYNCS.PHASECHK.TRANS64 P0, [R6+URZ], R5 ;  /* 0x00000005060085a7 */ /* 0x000e64000800007f */
[----:B-1----:R-:W-:Y:S05]  /*c280*/  @!P0 BRA `(.L_x_279) ;  /* 0xfffffffc00f08947 */ /* 0x002fea000383ffff */
[----:B------:R-:W-:Y:S05]  /*c290*/  BRA `(.L_x_298) ;  /* 0xfffffff8005c7947 */ /* 0x000fea000383ffff */
.L_x_280:
[----:B0-----:R0:W1:Y:S02]  /*c2a0*/  SYNCS.PHASECHK.TRANS64.TRYWAIT P0, [R9+URZ], R4 ;  /* 0x00000004090075a7 */ /* 0x001064000800017f */
[----:B-1----:R-:W-:Y:S05]  /*c2b0*/  @!P0 NANOSLEEP.SYNCS 0x989680 ;  /* 0x009896800000895d */ /* 0x002fea0003900000 */
[----:B------:R-:W1:Y:S02]  /*c2c0*/  @!P0 SYNCS.PHASECHK.TRANS64 P0, [R9+URZ], R4 ;  /* 0x00000004090085a7 */ /* 0x000e64000800007f */
[----:B-1----:R-:W-:Y:S05]  /*c2d0*/  @!P0 BRA `(.L_x_280) ;  /* 0xfffffffc00f08947 */ /* 0x002fea000383ffff */
[----:B------:R-:W-:Y:S05]  /*c2e0*/  BRA `(.L_x_299) ;  /* 0xfffffff8006c7947 */ /* 0x000fea000383ffff */
.L_x_281:
[----:B0-----:R0:W1:Y:S02]  /*c2f0*/  SYNCS.PHASECHK.TRANS64.TRYWAIT P0, [R6+URZ], R5 ;  /* 0x00000005060075a7 */ /* 0x001064000800017f */
[----:B-1----:R-:W-:Y:S05]  /*c300*/  @!P0 NANOSLEEP.SYNCS 0x989680 ;  /* 0x009896800000895d */ /* 0x002fea0003900000 */
[----:B------:R-:W1:Y:S02]  /*c310*/  @!P0 SYNCS.PHASECHK.TRANS64 P0, [R6+URZ], R5 ;  /* 0x00000005060085a7 */ /* 0x000e64000800007f */
[----:B-1----:R-:W-:Y:S05]  /*c320*/  @!P0 BRA `(.L_x_281) ;  /* 0xfffffffc00f08947 */ /* 0x002fea000383ffff */
[----:B------:R-:W-:Y:S05]  /*c330*/  BRA `(.L_x_300) ;  /* 0xfffffff8007c7947 */ /* 0x000fea000383ffff */
.L_x_282:
[----:B0-----:R0:W1:Y:S02]  /*c340*/  SYNCS.PHASECHK.TRANS64.TRYWAIT P0, [R9+URZ], R4 ;  /* 0x00000004090075a7 */ /* 0x001064000800017f */
[----:B-1----:R-:W-:Y:S05]  /*c350*/  @!P0 NANOSLEEP.SYNCS 0x989680 ;  /* 0x009896800000895d */ /* 0x002fea0003900000 */
[----:B------:R-:W1:Y:S02]  /*c360*/  @!P0 SYNCS.PHASECHK.TRANS64 P0, [R9+URZ], R4 ;  /* 0x00000004090085a7 */ /* 0x000e64000800007f */
[----:B-1----:R-:W-:Y:S05]  /*c370*/  @!P0 BRA `(.L_x_282) ;  /* 0xfffffffc00f08947 */ /* 0x002fea000383ffff */
[----:B------:R-:W-:Y:S05]  /*c380*/  BRA `(.L_x_301) ;  /* 0xfffffff8008c7947 */ /* 0x000fea000383ffff */
.L_x_283:
[----:B0-----:R0:W1:Y:S02]  /*c390*/  SYNCS.PHASECHK.TRANS64.TRYWAIT P0, [R6+URZ], R5 ;  /* 0x00000005060075a7 */ /* 0x001064000800017f */
[----:B-1----:R-:W-:Y:S05]  /*c3a0*/  @!P0 NANOSLEEP.SYNCS 0x989680 ;  /* 0x009896800000895d */ /* 0x002fea0003900000 */
[----:B------:R-:W1:Y:S02]  /*c3b0*/  @!P0 SYNCS.PHASECHK.TRANS64 P0, [R6+URZ], R5 ;  /* 0x00000005060085a7 */ /* 0x000e64000800007f */
[----:B-1----:R-:W-:Y:S05]  /*c3c0*/  @!P0 BRA `(.L_x_283) ;  /* 0xfffffffc00f08947 */ /* 0x002fea000383ffff */
[----:B------:R-:W-:Y:S05]  /*c3d0*/  BRA `(.L_x_302) ;  /* 0xfffffff800947947 */ /* 0x000fea000383ffff */
.L_x_303:
[----:B------:R-:W-:-:S00]  /*c3e0*/  BRA `(.L_x_303) ;  /* 0xfffffffc00fc7947 */ /* 0x000fc0000383ffff */
[----:B------:R-:W-:-:S00]  /*c3f0*/  NOP ;  /* 0x0000000000007918 */ /* 0x000fc00000000000 */
        /* <DEDUP_REMOVED lines=8> */
.L_x_304:


//--------------------- .nv.shared._ZN7cutlass13device_kernelINS_4gemm6kernel13GemmUniversalIN4cute5tupleIJiiiiEEENS1_10collective13CollectiveMmaINS1_40MainloopSm90TmaGmmaWarpSpecializedSparseILi12ENS5_IJNS4_1CILi1EEESB_SB_EEENS1_35KernelTmaWarpSpecializedCooperativeEEENS5_IJNSA_ILi256EEENSA_ILi128EEENSA_ILi64EEEEEEaNS5_IJNS4_6LayoutINS5_IJiNS5_IJNSA_ILi2EEEiEEEiEEENS5_IJlNS5_IJSB_SK_EEElEEEEENSJ_INS5_IJNS5_IJSH_iEEESQ_iEEENS5_IJNS5_IJSH_NSA_ILi4096EEEEEENS5_IJSB_lEEElEEEEEEEEaNS5_IJlSB_lEEENS4_8TiledMMAINS4_8MMA_AtomIJNS4_4SM904GMMA6SPARSE28GMMA_64x128x64_S32S8S8_SS_TNILNS12_9SparseSelE0EEEEEENSJ_INS5_IJSK_SB_SB_EEENS5_IJSB_NSA_ILi0EEES19_EEEEENS5_IJNS4_10UnderscoreES1C_S1C_EEEEENS4_13SM90_TMA_LOADENS4_14ComposedLayoutINS4_7SwizzleILi1ELi4ELi3EEENS4_25smem_sparse_ptr_flag_bitsILi2ELi8EEENSJ_INS5_IJNS5_IJSB_NSA_ILi8EEEEEENS5_IJSK_NSA_ILi32EEEEEEEEENS5_IJNS5_IJS19_SH_EEESN_EEEEEEEvNS4_8identityES1F_NS1G_INS1H_ILi2ELi4ELi3EEENS4_18smem_ptr_flag_bitsILi8EEENSJ_INS5_IJS1L_SH_EEENS5_IJSH_SB_EEEEEEEvS1U_EENS_8epilogue10collective6detail29Sm90TmaWarpSpecializedAdapterINS24_15DefaultEpilogueIiNS5_IJSB_llEEES28_NS23_6thread17LinearCombinationIiLi1EiiLNS29_9ScaleType4KindE0ELNS_15FloatRoundStyleE2EiEENS1_15EpilogueDefaultEEEEEvvEEEEvNT_6ParamsE --------------------------
	.section	.nv.shared._ZN7cutlass13device_kernelINS_4gemm6kernel13GemmUniversalIN4cute5tupleIJiiiiEEENS1_10collective13CollectiveMmaINS1_40MainloopSm90TmaGmmaWarpSpecializedSparseILi12ENS5_IJNS4_1CILi1EEESB_SB_EEENS1_35KernelTmaWarpSpecializedCooperativeEEENS5_IJNSA_ILi256EEENSA_ILi128EEENSA_ILi64EEEEEEaNS5_IJNS4_6LayoutINS5_IJiNS5_IJNSA_ILi2EEEiEEEiEEENS5_IJlNS5_IJSB_SK_EEElEEEEENSJ_INS5_IJNS5_IJSH_iEEESQ_iEEENS5_IJNS5_IJSH_NSA_ILi4096EEEEEENS5_IJSB_lEEElEEEEEEEEaNS5_IJlSB_lEEENS4_8TiledMMAINS4_8MMA_AtomIJNS4_4SM904GMMA6SPARSE28GMMA_64x128x64_S32S8S8_SS_TNILNS12_9SparseSelE0EEEEEENSJ_INS5_IJSK_SB_SB_EEENS5_IJSB_NSA_ILi0EEES19_EEEEENS5_IJNS4_10UnderscoreES1C_S1C_EEEEENS4_13SM90_TMA_LOADENS4_14ComposedLayoutINS4_7SwizzleILi1ELi4ELi3EEENS4_25smem_sparse_ptr_flag_bitsILi2ELi8EEENSJ_INS5_IJNS5_IJSB_NSA_ILi8EEEEEENS5_IJSK_NSA_ILi32EEEEEEEEENS5_IJNS5_IJS19_SH_EEESN_EEEEEEEvNS4_8identityES1F_NS1G_INS1H_ILi2ELi4ELi3EEENS4_18smem_ptr_flag_bitsILi8EEENSJ_INS5_IJS1L_SH_EEENS5_IJSH_SB_EEEEEEEvS1U_EENS_8epilogue10collective6detail29Sm90TmaWarpSpecializedAdapterINS24_15DefaultEpilogueIiNS5_IJSB_llEEES28_NS23_6thread17LinearCombinationIiLi1EiiLNS29_9ScaleType4KindE0ELNS_15FloatRoundStyleE2EiEENS1_15EpilogueDefaultEEEEEvvEEEEvNT_6ParamsE,"aw",@nobits
	.sectionflags	@""
	.align	16
	.zero		1024


//--------------------- .nv.shared.reserved.0     --------------------------
	.section	.nv.shared.reserved.0,"aw",@nobits
	.weak		__nv_reservedSMEM_offset_0_alias
	.size		__nv_reservedSMEM_offset_0_alias, 0, 0
	.other		__nv_reservedSMEM_offset_0_alias,@"STO_CUDA_RESERVED_SHARED STV_DEFAULT"
__nv_reservedSMEM_offset_0_alias:
	.zero		0


//--------------------- .nv.global                --------------------------
	.section	.nv.global,"aw",@nobits
.nv.global:
	.type		_ZN39_INTERNAL_dfe917d0_4_k_cu_ddd07cfc_27284cute1_E,@object
	.size		_ZN39_INTERNAL_dfe917d0_4_k_cu_ddd07cfc_27284cute1_E,(_ZN39_INTERNAL_dfe917d0_4_k_cu_ddd07cfc_27284cuda3std3__45__cpo6cbeginE - _ZN39_INTERNAL_dfe917d0_4_k_cu_ddd07cfc_27284cute1_E)
_ZN39_INTERNAL_dfe917d0_4_k_cu_ddd07cfc_27284cute1_E:
	.zero		1
	.type		_ZN39_INTERNAL_dfe917d0_4_k_cu_ddd07cfc_27284cuda3std3__45__cpo6cbeginE,@object
	.size		_ZN39_INTERNAL_dfe917d0_4_k_cu_ddd07cfc_27284cuda3std3__45__cpo6cbeginE,(_ZN39_INTERNAL_dfe917d0_4_k_cu_ddd07cfc_27284cuda3std3__48in_placeE - _ZN39_INTERNAL_dfe917d0_4_k_cu_ddd07cfc_27284cuda3std3__45__cpo6cbeginE)
_ZN39_INTERNAL_dfe917d0_4_k_cu_ddd07cfc_27284cuda3std3__45__cpo6cbeginE:
	.zero		1
	.type		_ZN39_INTERNAL_dfe917d0_4_k_cu_ddd07cfc_27284cuda3std3__48in_placeE,@object
	.size		_ZN39_INTERNAL_dfe917d0_4_k_cu_ddd07cfc_27284cuda3std3__48in_placeE,(_ZN39_INTERNAL_dfe917d0_4_k_cu_ddd07cfc_27284cuda3std6ranges3__45__cpo9iter_moveE - _ZN39_INTERNAL_dfe917d0_4_k_cu_ddd07cfc_27284cuda3std3__48in_placeE)
_ZN39_INTERNAL_dfe917d0_4_k_cu_ddd07cfc_27284cuda3std3__48in_placeE:
	.zero		1
	.type		_ZN39_INTERNAL_dfe917d0_4_k_cu_ddd07cfc_27284cuda3std6ranges3__45__cpo9iter_moveE,@object
	.size		_ZN39_INTERNAL_dfe917d0_4_k_cu_ddd07cfc_27284cuda3std6ranges3__45__cpo9iter_moveE,(_ZN39_INTERNAL_dfe917d0_4_k_cu_ddd07cfc_27284cuda3std3__45__cpo5beginE - _ZN39_INTERNAL_dfe917d0_4_k_cu_ddd07cfc_27284cuda3std6ranges3__45__cpo9iter_moveE)
_ZN39_INTERNAL_dfe917d0_4_k_cu_ddd07cfc_27284cuda3std6ranges3__45__cpo9iter_moveE:
	.zero		1
	.type		_ZN39_INTERNAL_dfe917d0_4_k_cu_ddd07cfc_27284cuda3std3__45__cpo5beginE,@object
	.size		_ZN39_INTERNAL_dfe917d0_4_k_cu_ddd07cfc_27284cuda3std3__45__cpo5beginE,(_ZN39_INTERNAL_dfe917d0_4_k_cu_ddd07cfc_27284cuda3std3__441_GLOBAL__N__dfe917d0_4_k_cu_ddd07cfc_27286ignoreE - _ZN39_INTERNAL_dfe917d0_4_k_cu_ddd07cfc_27284cuda3std3__45__cpo5beginE)
_ZN39_INTERNAL_dfe917d0_4_k_cu_ddd07cfc_27284cuda3std3__45__cpo5beginE:
	.zero		1
	.type		_ZN39_INTERNAL_dfe917d0_4_k_cu_ddd07cfc_27284cuda3std3__441_GLOBAL__N__dfe917d0_4_k_cu_ddd07cfc_27286ignoreE,@object
	.size		_ZN39_INTERNAL_dfe917d0_4_k_cu_ddd07cfc_27284cuda3std3__441_GLOBAL__N__dfe917d0_4_k_cu_ddd07cfc_27286ignoreE,(_ZN39_INTERNAL_dfe917d0_4_k_cu_ddd07cfc_27284cute7productE - _ZN39_INTERNAL_dfe917d0_4_k_cu_ddd07cfc_27284cuda3std3__441_GLOBAL__N__dfe917d0_4_k_cu_ddd07cfc_27286ignoreE)
_ZN39_INTERNAL_dfe917d0_4_k_cu_ddd07cfc_27284cuda3std3__441_GLOBAL__N__dfe917d0_4_k_cu_ddd07cfc_27286ignoreE:
	.zero		1
	.type		_ZN39_INTERNAL_dfe917d0_4_k_cu_ddd07cfc_27284cute7productE,@object
	.size		_ZN39_INTERNAL_dfe917d0_4_k_cu_ddd07cfc_27284cute7productE,(_ZN39_INTERNAL_dfe917d0_4_k_cu_ddd07cfc_27284cuda3std3__45__cpo3endE - _ZN39_INTERNAL_dfe917d0_4_k_cu_ddd07cfc_27284cute7productE)
_ZN39_INTERNAL_dfe917d0_4_k_cu_ddd07cfc_27284cute7productE:
	.zero		1
	.type		_ZN39_INTERNAL_dfe917d0_4_k_cu_ddd07cfc_27284cuda3std3__45__cpo3endE,@object
	.size		_ZN39_INTERNAL_dfe917d0_4_k_cu_ddd07cfc_27284cuda3std3__45__cpo3endE,(_ZN39_INTERNAL_dfe917d0_4_k_cu_ddd07cfc_27284cuda3std3__419piecewise_constructE - _ZN39_INTERNAL_dfe917d0_4_k_cu_ddd07cfc_27284cuda3std3__45__cpo3endE)
_ZN39_INTERNAL_dfe917d0_4_k_cu_ddd07cfc_27284cuda3std3__45__cpo3endE:
	.zero		1
	.type		_ZN39_INTERNAL_dfe917d0_4_k_cu_ddd07cfc_27284cuda3std3__419piecewise_constructE,@object
	.size		_ZN39_INTERNAL_dfe917d0_4_k_cu_ddd07cfc_27284cuda3std3__419piecewise_constructE,(_ZN39_INTERNAL_dfe917d0_4_k_cu_ddd07cfc_27284cuda3std3__45__cpo4cendE - _ZN39_INTERNAL_dfe917d0_4_k_cu_ddd07cfc_27284cuda3std3__419piecewise_constructE)
_ZN39_INTERNAL_dfe917d0_4_k_cu_ddd07cfc_27284cuda3std3__419piecewise_constructE:
	.zero		1
	.type		_ZN39_INTERNAL_dfe917d0_4_k_cu_ddd07cfc_27284cuda3std3__45__cpo4cendE,@object
	.size		_ZN39_INTERNAL_dfe917d0_4_k_cu_ddd07cfc_27284cuda3std3__45__cpo4cendE,(_ZN39_INTERNAL_dfe917d0_4_k_cu_ddd07cfc_27284cuda3std6ranges3__45__cpo4swapE - _ZN39_INTERNAL_dfe917d0_4_k_cu_ddd07cfc_27284cuda3std3__45__cpo4cendE)
_ZN39_INTERNAL_dfe917d0_4_k_cu_ddd07cfc_27284cuda3std3__45__cpo4cendE:
	.zero		1
	.type		_ZN39_INTERNAL_dfe917d0_4_k_cu_ddd07cfc_27284cuda3std6ranges3__45__cpo4swapE,@object
	.size		_ZN39_INTERNAL_dfe917d0_4_k_cu_ddd07cfc_27284cuda3std6ranges3__45__cpo4swapE,(.L_7 - _ZN39_INTERNAL_dfe917d0_4_k_cu_ddd07cfc_27284cuda3std6ranges3__45__cpo4swapE)
_ZN39_INTERNAL_dfe917d0_4_k_cu_ddd07cfc_27284cuda3std6ranges3__45__cpo4swapE:
	.zero		1
.L_7:


//--------------------- .nv.constant0._ZN7cutlass13device_kernelINS_4gemm6kernel13GemmUniversalIN4cute5tupleIJiiiiEEENS1_10collective13CollectiveMmaINS1_40MainloopSm90TmaGmmaWarpSpecializedSparseILi12ENS5_IJNS4_1CILi1EEESB_SB_EEENS1_35KernelTmaWarpSpecializedCooperativeEEENS5_IJNSA_ILi256EEENSA_ILi128EEENSA_ILi64EEEEEEaNS5_IJNS4_6LayoutINS5_IJiNS5_IJNSA_ILi2EEEiEEEiEEENS5_IJlNS5_IJSB_SK_EEElEEEEENSJ_INS5_IJNS5_IJSH_iEEESQ_iEEENS5_IJNS5_IJSH_NSA_ILi4096EEEEEENS5_IJSB_lEEElEEEEEEEEaNS5_IJlSB_lEEENS4_8TiledMMAINS4_8MMA_AtomIJNS4_4SM904GMMA6SPARSE28GMMA_64x128x64_S32S8S8_SS_TNILNS12_9SparseSelE0EEEEEENSJ_INS5_IJSK_SB_SB_EEENS5_IJSB_NSA_ILi0EEES19_EEEEENS5_IJNS4_10UnderscoreES1C_S1C_EEEEENS4_13SM90_TMA_LOADENS4_14ComposedLayoutINS4_7SwizzleILi1ELi4ELi3EEENS4_25smem_sparse_ptr_flag_bitsILi2ELi8EEENSJ_INS5_IJNS5_IJSB_NSA_ILi8EEEEEENS5_IJSK_NSA_ILi32EEEEEEEEENS5_IJNS5_IJS19_SH_EEESN_EEEEEEEvNS4_8identityES1F_NS1G_INS1H_ILi2ELi4ELi3EEENS4_18smem_ptr_flag_bitsILi8EEENSJ_INS5_IJS1L_SH_EEENS5_IJSH_SB_EEEEEEEvS1U_EENS_8epilogue10collective6detail29Sm90TmaWarpSpecializedAdapterINS24_15DefaultEpilogueIiNS5_IJSB_llEEES28_NS23_6thread17LinearCombinationIiLi1EiiLNS29_9ScaleType4KindE0ELNS_15FloatRoundStyleE2EiEENS1_15EpilogueDefaultEEEEEvvEEEEvNT_6ParamsE --------------------------
	.section	.nv.constant0._ZN7cutlass13device_kernelINS_4gemm6kernel13GemmUniversalIN4cute5tupleIJiiiiEEENS1_10collective13CollectiveMmaINS1_40MainloopSm90TmaGmmaWarpSpecializedSparseILi12ENS5_IJNS4_1CILi1EEESB_SB_EEENS1_35KernelTmaWarpSpecializedCooperativeEEENS5_IJNSA_ILi256EEENSA_ILi128EEENSA_ILi64EEEEEEaNS5_IJNS4_6LayoutINS5_IJiNS5_IJNSA_ILi2EEEiEEEiEEENS5_IJlNS5_IJSB_SK_EEElEEEEENSJ_INS5_IJNS5_IJSH_iEEESQ_iEEENS5_IJNS5_IJSH_NSA_ILi4096EEEEEENS5_IJSB_lEEElEEEEEEEEaNS5_IJlSB_lEEENS4_8TiledMMAINS4_8MMA_AtomIJNS4_4SM904GMMA6SPARSE28GMMA_64x128x64_S32S8S8_SS_TNILNS12_9SparseSelE0EEEEEENSJ_INS5_IJSK_SB_SB_EEENS5_IJSB_NSA_ILi0EEES19_EEEEENS5_IJNS4_10UnderscoreES1C_S1C_EEEEENS4_13SM90_TMA_LOADENS4_14ComposedLayoutINS4_7SwizzleILi1ELi4ELi3EEENS4_25smem_sparse_ptr_flag_bitsILi2ELi8EEENSJ_INS5_IJNS5_IJSB_NSA_ILi8EEEEEENS5_IJSK_NSA_ILi32EEEEEEEEENS5_IJNS5_IJS19_SH_EEESN_EEEEEEEvNS4_8identityES1F_NS1G_INS1H_ILi2ELi4ELi3EEENS4_18smem_ptr_flag_bitsILi8EEENSJ_INS5_IJS1L_SH_EEENS5_IJSH_SB_EEEEEEEvS1U_EENS_8epilogue10collective6detail29Sm90TmaWarpSpecializedAdapterINS24_15DefaultEpilogueIiNS5_IJSB_llEEES28_NS23_6thread17LinearCombinationIiLi1EiiLNS29_9ScaleType4KindE0ELNS_15FloatRoundStyleE2EiEENS1_15EpilogueDefaultEEEEEvvEEEEvNT_6ParamsE,"a",@progbits
	.sectionflags	@""
	.align	4
.nv.constant0._ZN7cutlass13device_kernelINS_4gemm6kernel13GemmUniversalIN4cute5tupleIJiiiiEEENS1_10collective13CollectiveMmaINS1_40MainloopSm90TmaGmmaWarpSpecializedSparseILi12ENS5_IJNS4_1CILi1EEESB_SB_EEENS1_35KernelTmaWarpSpecializedCooperativeEEENS5_IJNSA_ILi256EEENSA_ILi128EEENSA_ILi64EEEEEEaNS5_IJNS4_6LayoutINS5_IJiNS5_IJNSA_ILi2EEEiEEEiEEENS5_IJlNS5_IJSB_SK_EEElEEEEENSJ_INS5_IJNS5_IJSH_iEEESQ_iEEENS5_IJNS5_IJSH_NSA_ILi4096EEEEEENS5_IJSB_lEEElEEEEEEEEaNS5_IJlSB_lEEENS4_8TiledMMAINS4_8MMA_AtomIJNS4_4SM904GMMA6SPARSE28GMMA_64x128x64_S32S8S8_SS_TNILNS12_9SparseSelE0EEEEEENSJ_INS5_IJSK_SB_SB_EEENS5_IJSB_NSA_ILi0EEES19_EEEEENS5_IJNS4_10UnderscoreES1C_S1C_EEEEENS4_13SM90_TMA_LOADENS4_14ComposedLayoutINS4_7SwizzleILi1ELi4ELi3EEENS4_25smem_sparse_ptr_flag_bitsILi2ELi8EEENSJ_INS5_IJNS5_IJSB_NSA_ILi8EEEEEENS5_IJSK_NSA_ILi32EEEEEEEEENS5_IJNS5_IJS19_SH_EEESN_EEEEEEEvNS4_8identityES1F_NS1G_INS1H_ILi2ELi4ELi3EEENS4_18smem_ptr_flag_bitsILi8EEENSJ_INS5_IJS1L_SH_EEENS5_IJSH_SB_EEEEEEEvS1U_EENS_8epilogue10collective6detail29Sm90TmaWarpSpecializedAdapterINS24_15DefaultEpilogueIiNS5_IJSB_llEEES28_NS23_6thread17LinearCombinationIiLi1EiiLNS29_9ScaleType4KindE0ELNS_15FloatRoundStyleE2EiEENS1_15EpilogueDefaultEEEEEvvEEEEvNT_6ParamsE:
	.zero		1920


//--------------------- SYMBOLS --------------------------

	.type		.nv.reservedSmem.offset0,@object
	.size		.nv.reservedSmem.offset0,0x4
